def gluon_wgmma(
    a_ptr,
    b_ptr,
    c_ptr,
    M,
    N,
    K,
    stride_am,
    stride_bk,
    stride_cm,
    BLOCK_M: gl.constexpr,
    BLOCK_N: gl.constexpr,
    BLOCK_K: gl.constexpr,
    DTYPE: gl.constexpr,
    A_LAYOUT: gl.constexpr,
    B_LAYOUT: gl.constexpr,
    C_LAYOUT: gl.constexpr,
    B_SHAPE: gl.constexpr,
    TRANS_B: gl.constexpr,
    NUM_BUFFERS: gl.constexpr,
    NUM_WARPS: gl.constexpr,
):
    a_desc = tma.make_tensor_descriptor(
        a_ptr, [M, K], [stride_am, 1], [BLOCK_M, BLOCK_K], A_LAYOUT
    )
    b_desc = tma.make_tensor_descriptor(
        b_ptr,
        [N, K] if TRANS_B else [K, N],
        [stride_bk, 1],
        B_SHAPE,
        B_LAYOUT,
    )
    c_desc = tma.make_tensor_descriptor(
        c_ptr, [M, N], [stride_cm, 1], [BLOCK_M, BLOCK_N], C_LAYOUT
    )

    a_bufs = gl.allocate_shared_memory(
        DTYPE, [NUM_BUFFERS, BLOCK_M, BLOCK_K], A_LAYOUT
    )
    b_bufs = gl.allocate_shared_memory(DTYPE, [NUM_BUFFERS] + B_SHAPE, B_LAYOUT)

    pid_m = gl.program_id(0)
    pid_n = gl.program_id(1)
    off_m = pid_m * BLOCK_M
    off_n = pid_n * BLOCK_N

    mma_layout: gl.constexpr = pick_wgmma_layout(DTYPE, BLOCK_M, BLOCK_N, NUM_WARPS)
    acc = warpgroup_mma_init(
        gl.zeros((BLOCK_M, BLOCK_N), dtype=gl.float32, layout=mma_layout)
    )

    bars = gl.allocate_shared_memory(
        gl.int64, [NUM_BUFFERS, 1], mbarrier.MBarrierLayout()
    )
    for i in gl.static_range(NUM_BUFFERS):
        mbarrier.init(bars.index(i), count=1)
    idx = 0
    phase = 0

    for k in range(0, K, BLOCK_K):
        a = a_bufs.index(idx)
        b = b_bufs.index(idx)
        bar = bars.index(idx)
        mbarrier.expect(bar, a_desc.block_type.nbytes + b_desc.block_type.nbytes)
        tma.async_copy_global_to_shared(a_desc, [off_m, k], bar, a)
        tma.async_copy_global_to_shared(
            b_desc, [off_n, k] if TRANS_B else [k, off_n], bar, b
        )
        mbarrier.wait(bar, phase=phase)

        if TRANS_B:
            b = b.permute((1, 0))
        acc = warpgroup_mma_wait(num_outstanding=0, deps=(acc,))
        acc = warpgroup_mma(a, b, acc, is_async=True)

        idx += 1
        if idx == NUM_BUFFERS:
            idx = 0
            phase ^= 1

    acc = warpgroup_mma_wait(num_outstanding=0, deps=(acc,))
    for i in gl.static_range(NUM_BUFFERS):
        mbarrier.invalidate(bars.index(i))

    c_smem = gl.allocate_shared_memory(DTYPE, [BLOCK_M, BLOCK_N], C_LAYOUT)
    c_smem.store(acc.to(DTYPE))
    fence_async_shared()
    tma.async_copy_shared_to_global(c_desc, [off_m, off_n], c_smem)
    tma.store_wait(pendings=0)

# config = {"BLOCK_K": 64, "BLOCK_M": 256, "BLOCK_N": 64, "arch": "sm_90", "dtype": "fp16", "num_buffers": 3, "num_warps": 4, "trans_b": 1}
# arch = sm_90


// ===== COMPILED SASS (sm_90a) =====

	.target	sm_90a

	.elftype	@"ET_EXEC"


//--------------------- .note.nv.tkinfo           --------------------------
	.section	.note.nv.tkinfo,"",@"SHT_NOTE"
	.sectionflags	@"SHF_NOTE_NV_TKINFO"
	.tkinfo
        /*0018*/ 	.word	0x00000002
        /*0030*/ 	.string	""
        /*0030*/ 	.string	"ptxas"
        /*0030*/ 	.string	"Cuda compilation tools, release 13.0, V13.0.88"
        /*0030*/ 	.string	"Build cuda_13.0.r13.0/compiler.36424714_0"
        /*0030*/ 	.string	"-v  -suppress-debug-info  -lineinfo  -arch sm_90a "



//--------------------- .note.nv.cuinfo           --------------------------
	.section	.note.nv.cuinfo,"",@"SHT_NOTE"
	.sectionflags	@"SHF_NOTE_NV_CUINFO"
        /*0018*/ 	.short	0x0002
        /*001a*/ 	.short	0x005a
        /*001c*/ 	.short	0x0082
	.zero		2


//--------------------- .nv.info                  --------------------------
	.section	.nv.info,"",@"SHT_CUDA_INFO"
	.align	4


	//----- nvinfo : EIATTR_REGCOUNT
	.align		4
        /*0000*/ 	.byte	0x04, 0x2f
        /*0002*/ 	.short	(.L_1 - .L_0)
	.align		4
.L_0:
        /*0004*/ 	.word	index@(gluon_wgmma)
        /*0008*/ 	.word	0x0000009a


	//----- nvinfo : EIATTR_FRAME_SIZE
	.align		4
.L_1:
        /*000c*/ 	.byte	0x04, 0x11
        /*000e*/ 	.short	(.L_3 - .L_2)
	.align		4
.L_2:
        /*0010*/ 	.word	index@(gluon_wgmma)
        /*0014*/ 	.word	0x00000000


	//----- nvinfo : EIATTR_MIN_STACK_SIZE
	.align		4
.L_3:
        /*0018*/ 	.byte	0x04, 0x12
        /*001a*/ 	.short	(.L_5 - .L_4)
	.align		4
.L_4:
        /*001c*/ 	.word	index@(gluon_wgmma)
        /*0020*/ 	.word	0x00000000
.L_5:


//--------------------- .nv.compat                --------------------------
	.section	.nv.compat,"",@"SHT_CUDA_COMPAT_INFO"
	.align	4
        /*0000*/ 	.byte	0x02, 0x09, 0x01, 0x00, 0x02, 0x02, 0x04, 0x00, 0x02, 0x05, 0x05, 0x00, 0x03, 0x07, 0x01, 0x01
        /*0010*/ 	.byte	0x02, 0x03, 0x03, 0x00, 0x02, 0x06, 0x01, 0x00, 0x04, 0x0b, 0x08, 0x00, 0x00, 0x00, 0x00, 0x00
        /*0020*/ 	.byte	0x00, 0x00, 0x00, 0x00


//--------------------- .nv.info.gluon_wgmma      --------------------------
	.section	.nv.info.gluon_wgmma,"",@"SHT_CUDA_INFO"
	.sectionflags	@""
	.align	4


	//----- nvinfo : EIATTR_CUDA_API_VERSION
	.align		4
        /*0000*/ 	.byte	0x04, 0x37
        /*0002*/ 	.short	(.L_7 - .L_6)
.L_6:
        /*0004*/ 	.word	0x00000082


	//----- nvinfo : EIATTR_KPARAM_INFO
	.align		4
.L_7:
        /*0008*/ 	.byte	0x04, 0x17
        /*000a*/ 	.short	(.L_9 - .L_8)
.L_8:
        /*000c*/ 	.word	0x00000000
        /*0010*/ 	.short	0x000a
        /*0012*/ 	.short	0x0048
        /*0014*/ 	.byte	0x00, 0xf4, 0x21, 0x00


	//----- nvinfo : EIATTR_KPARAM_INFO
	.align		4
.L_9:
        /*0018*/ 	.byte	0x04, 0x17
        /*001a*/ 	.short	(.L_11 - .L_10)
.L_10:
        /*001c*/ 	.word	0x00000000
        /*0020*/ 	.short	0x0009
        /*0022*/ 	.short	0x0040
        /*0024*/ 	.byte	0x00, 0xf4, 0x21, 0x00


	//----- nvinfo : EIATTR_KPARAM_INFO
	.align		4
.L_11:
        /*0028*/ 	.byte	0x04, 0x17
        /*002a*/ 	.short	(.L_13 - .L_12)
.L_12:
        /*002c*/ 	.word	0x00000000
        /*0030*/ 	.short	0x0008
        /*0032*/ 	.short	0x0038
        /*0034*/ 	.byte	0x00, 0xf0, 0x21, 0x00


	//----- nvinfo : EIATTR_KPARAM_INFO
	.align		4
.L_13:
        /*0038*/ 	.byte	0x04, 0x17
        /*003a*/ 	.short	(.L_15 - .L_14)
.L_14:
        /*003c*/ 	.word	0x00000000
        /*0040*/ 	.short	0x0007
        /*0042*/ 	.short	0x0030
        /*0044*/ 	.byte	0x00, 0xf0, 0x21, 0x00


	//----- nvinfo : EIATTR_KPARAM_INFO
	.align		4
.L_15:
        /*0048*/ 	.byte	0x04, 0x17
        /*004a*/ 	.short	(.L_17 - .L_16)
.L_16:
        /*004c*/ 	.word	0x00000000
        /*0050*/ 	.short	0x0006
        /*0052*/ 	.short	0x0028
        /*0054*/ 	.byte	0x00, 0xf0, 0x21, 0x00


	//----- nvinfo : EIATTR_KPARAM_INFO
	.align		4
.L_17:
        /*0058*/ 	.byte	0x04, 0x17
        /*005a*/ 	.short	(.L_19 - .L_18)
.L_18:
        /*005c*/ 	.word	0x00000000
        /*0060*/ 	.short	0x0005
        /*0062*/ 	.short	0x0020
        /*0064*/ 	.byte	0x00, 0xf0, 0x11, 0x00


	//----- nvinfo : EIATTR_KPARAM_INFO
	.align		4
.L_19:
        /*0068*/ 	.byte	0x04, 0x17
        /*006a*/ 	.short	(.L_21 - .L_20)
.L_20:
        /*006c*/ 	.word	0x00000000
        /*0070*/ 	.short	0x0004
        /*0072*/ 	.short	0x001c
        /*0074*/ 	.byte	0x00, 0xf0, 0x11, 0x00


	//----- nvinfo : EIATTR_KPARAM_INFO
	.align		4
.L_21:
        /*0078*/ 	.byte	0x04, 0x17
        /*007a*/ 	.short	(.L_23 - .L_22)
.L_22:
        /*007c*/ 	.word	0x00000000
        /*0080*/ 	.short	0x0003
        /*0082*/ 	.short	0x0018
        /*0084*/ 	.byte	0x00, 0xf0, 0x11, 0x00


	//----- nvinfo : EIATTR_KPARAM_INFO
	.align		4
.L_23:
        /*0088*/ 	.byte	0x04, 0x17
        /*008a*/ 	.short	(.L_25 - .L_24)
.L_24:
        /*008c*/ 	.word	0x00000000
        /*0090*/ 	.short	0x0002
        /*0092*/ 	.short	0x0010
        /*0094*/ 	.byte	0x00, 0xf4, 0x21, 0x00


	//----- nvinfo : EIATTR_KPARAM_INFO
	.align		4
.L_25:
        /*0098*/ 	.byte	0x04, 0x17
        /*009a*/ 	.short	(.L_27 - .L_26)
.L_26:
        /*009c*/ 	.word	0x00000000
        /*00a0*/ 	.short	0x0001
        /*00a2*/ 	.short	0x0008
        /*00a4*/ 	.byte	0x00, 0xf4, 0x21, 0x00


	//----- nvinfo : EIATTR_KPARAM_INFO
	.align		4
.L_27:
        /*00a8*/ 	.byte	0x04, 0x17
        /*00aa*/ 	.short	(.L_29 - .L_28)
.L_28:
        /*00ac*/ 	.word	0x00000000
        /*00b0*/ 	.short	0x0000
        /*00b2*/ 	.short	0x0000
        /*00b4*/ 	.byte	0x00, 0xf4, 0x21, 0x00


	//----- nvinfo : EIATTR_SPARSE_MMA_MASK
	.align		4
.L_29:
        /*00b8*/ 	.byte	0x03, 0x50
        /*00ba*/ 	.short	0x0000


	//----- nvinfo : EIATTR_MAXREG_COUNT
	.align		4
        /*00bc*/ 	.byte	0x03, 0x1b
        /*00be*/ 	.short	0x00ff


	//----- nvinfo : EIATTR_NUM_BARRIERS
	.align		4
        /*00c0*/ 	.byte	0x02, 0x4c
        /*00c2*/ 	.byte	0x01
	.zero		1


	//----- nvinfo : EIATTR_MERCURY_ISA_VERSION
	.align		4
        /*00c4*/ 	.byte	0x03, 0x5f
        /*00c6*/ 	.short	0x0101


	//----- nvinfo : EIATTR_INT_WARP_WIDE_INSTR_OFFSETS
	.align		4
        /*00c8*/ 	.byte	0x04, 0x31
        /*00ca*/ 	.short	(.L_31 - .L_30)


	//   ....[0]....
.L_30:
        /*00cc*/ 	.word	0x00001650


	//   ....[1]....
        /*00d0*/ 	.word	0x00001670


	//   ....[2]....
        /*00d4*/ 	.word	0x00001680


	//   ....[3]....
        /*00d8*/ 	.word	0x00001760


	//   ....[4]....
        /*00dc*/ 	.word	0x00001d40


	//   ....[5]....
        /*00e0*/ 	.word	0x00001d50


	//   ....[6]....
        /*00e4*/ 	.word	0x00001dd0


	//   ....[7]....
        /*00e8*/ 	.word	0x00001de0


	//   ....[8]....
        /*00ec*/ 	.word	0x000023d0


	//   ....[9]....
        /*00f0*/ 	.word	0x000023f0


	//----- nvinfo : EIATTR_COOP_GROUP_MASK_REGIDS
	.align		4
.L_31:
        /*00f4*/ 	.byte	0x04, 0x29
        /*00f6*/ 	.short	(.L_33 - .L_32)


	//   ....[0]....
.L_32:
        /*00f8*/ 	.word	0xffffffff


	//   ....[1]....
        /*00fc*/ 	.word	0xffffffff


	//   ....[2]....
        /*0100*/ 	.word	0xffffffff


	//----- nvinfo : EIATTR_COOP_GROUP_INSTR_OFFSETS
	.align		4
.L_33:
        /*0104*/ 	.byte	0x04, 0x28
        /*0106*/ 	.short	(.L_35 - .L_34)


	//   ....[0]....
.L_34:
        /*0108*/ 	.word	0x00000160


	//   ....[1]....
        /*010c*/ 	.word	0x00000700


	//   ....[2]....
        /*0110*/ 	.word	0x00000cf0


	//----- nvinfo : EIATTR_MBARRIER_INSTR_OFFSETS
	.align		4
.L_35:
        /*0114*/ 	.byte	0x04, 0x39
        /*0116*/ 	.short	(.L_37 - .L_36)


	//   ....[0]....
.L_36:
        /*0118*/ 	.word	0x000017c0
        /*011c*/ 	.word	0x000000ff
        /*0120*/ 	.word	0x0001e000
        /*0124*/ 	.short	0x0100
        /*0126*/ 	.byte	0x1c
	.zero		1


	//   ....[1]....
        /*0128*/ 	.word	0x000017f0
        /*012c*/ 	.word	0x000000ff
        /*0130*/ 	.word	0x0001e008
        /*0134*/ 	.short	0x0100
        /*0136*/ 	.byte	0x1c
	.zero		1


	//   ....[2]....
        /*0138*/ 	.word	0x00001810
        /*013c*/ 	.word	0x000000ff
        /*0140*/ 	.word	0x0001e010
        /*0144*/ 	.short	0x0100
        /*0146*/ 	.byte	0x1c
	.zero		1


	//   ....[3]....
        /*0148*/ 	.word	0x00001ea0
        /*014c*/ 	.word	0x000000ff
        /*0150*/ 	.word	0x0001e000
        /*0154*/ 	.short	0x010a
        /*0156*/ 	.byte	0x1e
	.zero		1


	//   ....[4]....
        /*0158*/ 	.word	0x00002350
        /*015c*/ 	.word	0x000000ff
        /*0160*/ 	.word	0x0001e000
        /*0164*/ 	.short	0x0108
        /*0166*/ 	.byte	0x1c
	.zero		1


	//   ....[5]....
        /*0168*/ 	.word	0x00002490
        /*016c*/ 	.word	0x000000ff
        /*0170*/ 	.word	0x0001e008
        /*0174*/ 	.short	0x0108
        /*0176*/ 	.byte	0x1c
	.zero		1


	//   ....[6]....
        /*0178*/ 	.word	0x00002580
        /*017c*/ 	.word	0x000000ff
        /*0180*/ 	.word	0x0001e010
        /*0184*/ 	.short	0x0108
        /*0186*/ 	.byte	0x1c
	.zero		1


	//   ....[7]....
        /*0188*/ 	.word	0x00002980
        /*018c*/ 	.word	0x000000ff
        /*0190*/ 	.word	0x0001e000
        /*0194*/ 	.short	0x010a
        /*0196*/ 	.byte	0x1e
	.zero		1


	//----- nvinfo : EIATTR_NUM_MBARRIERS
	.align		4
.L_37:
        /*0198*/ 	.byte	0x03, 0x38
        /*019a*/ 	.short	0x0003


	//----- nvinfo : EIATTR_EXIT_INSTR_OFFSETS
	.align		4
        /*019c*/ 	.byte	0x04, 0x1c
        /*019e*/ 	.short	(.L_39 - .L_38)


	//   ....[0]....
.L_38:
        /*01a0*/ 	.word	0x00002970


	//----- nvinfo : EIATTR_REQNTID
	.align		4
.L_39:
        /*01a4*/ 	.byte	0x04, 0x10
        /*01a6*/ 	.short	(.L_41 - .L_40)
.L_40:
        /*01a8*/ 	.word	0x00000080
        /*01ac*/ 	.word	0x00000001
        /*01b0*/ 	.word	0x00000001


	//----- nvinfo : EIATTR_CRS_STACK_SIZE
	.align		4
.L_41:
        /*01b4*/ 	.byte	0x04, 0x1e
        /*01b6*/ 	.short	(.L_43 - .L_42)
.L_42:
        /*01b8*/ 	.word	0x00000000


	//----- nvinfo : EIATTR_CBANK_PARAM_SIZE
	.align		4
.L_43:
        /*01bc*/ 	.byte	0x03, 0x19
        /*01be*/ 	.short	0x0050


	//----- nvinfo : EIATTR_PARAM_CBANK
	.align		4
        /*01c0*/ 	.byte	0x04, 0x0a
        /*01c2*/ 	.short	(.L_45 - .L_44)
	.align		4
.L_44:
        /*01c4*/ 	.word	index@(.nv.constant0.gluon_wgmma)
        /*01c8*/ 	.short	0x0210
        /*01ca*/ 	.short	0x0050


	//----- nvinfo : EIATTR_SW_WAR
	.align		4
.L_45:
        /*01cc*/ 	.byte	0x04, 0x36
        /*01ce*/ 	.short	(.L_47 - .L_46)
.L_46:
        /*01d0*/ 	.word	0x00000008
.L_47:


//--------------------- .nv.callgraph             --------------------------
	.section	.nv.callgraph,"",@"SHT_CUDA_CALLGRAPH"
	.align	4
	.sectionentsize	8
	.align		4
        /*0000*/ 	.word	0x00000000
	.align		4
        /*0004*/ 	.word	0xffffffff
	.align		4
        /*0008*/ 	.word	0x00000000
	.align		4
        /*000c*/ 	.word	0xfffffffe
	.align		4
        /*0010*/ 	.word	0x00000000
	.align		4
        /*0014*/ 	.word	0xfffffffd
	.align		4
        /*0018*/ 	.word	0x00000000
	.align		4
        /*001c*/ 	.word	0xfffffffc


//--------------------- .text.gluon_wgmma         --------------------------
	.section	.text.gluon_wgmma,"ax",@progbits
	.align	128
        .global         gluon_wgmma
        .type           gluon_wgmma,@function
        .size           gluon_wgmma,(.L_x_52 - gluon_wgmma)
        .other          gluon_wgmma,@"STO_CUDA_ENTRY STV_DEFAULT"
gluon_wgmma:
.text.gluon_wgmma:
[----:B------:R-:W-:Y:S01]  /*0000*/  LDC R1, c[0x0][0x28] ;  /* 0x00000a00ff017b82 */ /* 0x000fe20000000800 */
[----:B------:R-:W1:Y:S07]  /*0010*/  S2R R0, SR_TID.X ;  /* 0x0000000000007919 */ /* 0x000e6e0000002100 */
[----:B------:R-:W2:Y:S01]  /*0020*/  S2UR UR5, SR_CgaCtaId ;  /* 0x00000000000579c3 */ /* 0x000ea20000008800 */
[----:B------:R-:W-:Y:S01]  /*0030*/  UMOV UR28, 0x400 ;  /* 0x00000400001c7882 */ /* 0x000fe20000000000 */
[----:B------:R-:W-:Y:S01]  /*0040*/  ULDC UR7, c[0x0][0xc] ;  /* 0x0000030000077ab9 */ /* 0x000fe20000000800 */
[----:B------:R-:W-:Y:S01]  /*0050*/  ULDC UR8, c[0x0][0x10] ;  /* 0x0000040000087ab9 */ /* 0x000fe20000000800 */
[----:B------:R-:W-:Y:S01]  /*0060*/  ULDC.64 UR12, c[0x0][0x250] ;  /* 0x00009400000c7ab9 */ /* 0x000fe20000000a00 */
[----:B------:R-:W-:Y:S01]  /*0070*/  UMOV UR31, URZ ;  /* 0x0000003f001f7c82 */ /* 0x000fe20008000000 */
[----:B------:R-:W-:Y:S02]  /*0080*/  BSSY B0, `(.L_x_0) ;  /* 0x000001d000007945 */ /* 0x000fe40003800000 */
[----:B------:R-:W3:Y:S08]  /*0090*/  LDC R6, c[0x0][0x228] ;  /* 0x00008a00ff067b82 */ /* 0x000ef00000000800 */
[----:B------:R-:W4:Y:S08]  /*00a0*/  LDC R13, c[0x0][0x230] ;  /* 0x00008c00ff0d7b82 */ /* 0x000f300000000800 */
[----:B------:R-:W-:Y:S01]  /*00b0*/  S2UR UR4, SR_CTAID.Y ;  /* 0x00000000000479c3 */ /* 0x000fe20000002600 */
[----:B--2---:R-:W-:Y:S01]  /*00c0*/  ULEA UR28, UR5, UR28, 0x18 ;  /* 0x0000001c051c7291 */ /* 0x004fe2000f8ec03f */
[----:B-1----:R-:W-:-:S06]  /*00d0*/  LOP3.LUT R2, R0, 0x7f, RZ, 0xc0, !PT ;  /* 0x0000007f00027812 */ /* 0x002fcc00078ec0ff */
[----:B------:R-:W1:Y:S01]  /*00e0*/  S2UR UR6, SR_CTAID.Z ;  /* 0x00000000000679c3 */ /* 0x000e620000002700 */
[----:B---3--:R-:W-:Y:S01]  /*00f0*/  VIADD R6, R6, 0xffffffff ;  /* 0xffffffff06067836 */ /* 0x008fe20000000000 */
[C---:B------:R-:W-:Y:S02]  /*0100*/  ISETP.GE.U32.AND P0, PT, R2.reuse, 0x20, PT ;  /* 0x000000200200780c */ /* 0x040fe40003f06070 */
[C---:B------:R-:W-:Y:S02]  /*0110*/  ISETP.NE.U32.AND P2, PT, R2.reuse, RZ, PT ;  /* 0x000000ff0200720c */ /* 0x040fe40003f45070 */
[----:B------:R-:W-:Y:S02]  /*0120*/  LEA R12, R2, UR28, 0x2 ;  /* 0x0000001c020c7c11 */ /* 0x000fe4000f8e10ff */
[----:B------:R-:W2:Y:S01]  /*0130*/  S2UR UR5, SR_CTAID.X ;  /* 0x00000000000579c3 */ /* 0x000ea20000002500 */
[----:B----4-:R-:W-:-:S06]  /*0140*/  VIADD R9, R13, 0xffffffff ;  /* 0xffffffff0d097836 */ /* 0x010fcc0000000000 */
[----:B------:R3:W-:Y:S01]  /*0150*/  @!P0 STS [R12], RZ ;  /* 0x000000ff0c008388 */ /* 0x0007e20000000800 */
[----:B------:R-:W-:-:S03]  /*0160*/  NOP ;  /* 0x0000000000007918 */ /* 0x000fc60000000000 */
[----:B------:R3:W-:Y:S01]  /*0170*/  @!P2 STS [UR28+0x24], R6 ;  /* 0x00002406ff00a988 */ /* 0x0007e2000800081c */
[----:B-1----:R-:W-:-:S03]  /*0180*/  UIMAD UR6, UR6, UR8, UR4 ;  /* 0x00000008060672a4 */ /* 0x002fc6000f8e0204 */
[----:B------:R3:W-:Y:S01]  /*0190*/  @!P2 STS [UR28+0x20], R9 ;  /* 0x00002009ff00a988 */ /* 0x0007e2000800081c */
[----:B--2---:R-:W-:-:S04]  /*01a0*/  UIMAD UR6, UR6, UR7, UR5 ;  /* 0x00000007060672a4 */ /* 0x004fc8000f8e0205 */
[----:B------:R-:W-:-:S04]  /*01b0*/  UIMAD UR10, UR6, 0x180, URZ ;  /* 0x00000180060a78a4 */ /* 0x000fc8000f8e023f */
[----:B------:R-:W-:-:S04]  /*01c0*/  UIADD3 UR6, UP0, UR10, UR12, URZ ;  /* 0x0000000c0a067290 */ /* 0x000fc8000ff1e03f */
[----:B------:R-:W-:Y:S01]  /*01d0*/  ULEA.HI.X.SX32 UR7, UR10, UR13, 0x1, UP0 ;  /* 0x0000000d0a077291 */ /* 0x000fe200080f0e3f */
[----:B---3--:R-:W-:Y:S11]  /*01e0*/  @P2 BRA `(.L_x_1) ;  /* 0x0000000000182947 */ /* 0x008ff60003800000 */
[----:B------:R-:W1:Y:S01]  /*01f0*/  LDS R3, [UR28+0x8] ;  /* 0x0000081cff037984 */ /* 0x000e620008000800 */
[----:B------:R-:W2:Y:S01]  /*0200*/  LDC.64 R10, c[0x0][0x210] ;  /* 0x00008400ff0a7b82 */ /* 0x000ea20000000a00 */
[----:B------:R-:W-:Y:S02]  /*0210*/  IMAD.MOV.U32 R4, RZ, RZ, 0x70 ;  /* 0x00000070ff047424 */ /* 0x000fe400078e00ff */
[----:B--2---:R2:W-:Y:S03]  /*0220*/  STS.64 [UR28], R10 ;  /* 0x0000000aff007988 */ /* 0x0045e60008000a1c */
[----:B-1----:R-:W-:-:S05]  /*0230*/  LOP3.LUT R3, R3, 0x10, R4, 0xd8, !PT ;  /* 0x0000001003037812 */ /* 0x002fca00078ed804 */
[----:B------:R2:W-:Y:S02]  /*0240*/  STS [UR28+0x8], R3 ;  /* 0x00000803ff007988 */ /* 0x0005e4000800081c */
.L_x_1:
[----:B------:R-:W-:Y:S05]  /*0250*/  BSYNC B0 ;  /* 0x0000000000007941 */ /* 0x000fea0003800000 */
.L_x_0:
[----:B------:R-:W-:Y:S04]  /*0260*/  BSSY B0, `(.L_x_2) ;  /* 0x000000a000007945 */ /* 0x000fe80003800000 */
[----:B------:R-:W-:Y:S05]  /*0270*/  @P2 BRA `(.L_x_3) ;  /* 0x0000000000202947 */ /* 0x000fea0003800000 */
[----:B--2---:R-:W1:Y:S01]  /*0280*/  LDS R3, [UR28+0x34] ;  /* 0x0000341cff037984 */ /* 0x004e620008000800 */
[----:B------:R-:W-:Y:S02]  /*0290*/  IMAD.MOV.U32 R4, RZ, RZ, 0x3f000000 ;  /* 0x3f000000ff047424 */ /* 0x000fe400078e00ff */
[----:B------:R-:W-:Y:S01]  /*02a0*/  @!P2 IMAD.MOV.U32 R5, RZ, RZ, 0xff ;  /* 0x000000ffff05a424 */ /* 0x000fe200078e00ff */
[----:B------:R-:W2:Y:S02]  /*02b0*/  @!P2 LDS R8, [UR28+0x38] ;  /* 0x0000381cff08a984 */ /* 0x000ea40008000800 */
[----:B-1----:R-:W-:Y:S02]  /*02c0*/  LOP3.LUT R3, R3, 0xff000000, R4, 0xb8, !PT ;  /* 0xff00000003037812 */ /* 0x002fe400078eb804 */
[----:B--2---:R-:W-:-:S03]  /*02d0*/  @!P2 LOP3.LUT R4, R8, 0xff, R5, 0xb8, !PT ;  /* 0x000000ff0804a812 */ /* 0x004fc600078eb805 */
[----:B------:R1:W-:Y:S04]  /*02e0*/  STS [UR28+0x34], R3 ;  /* 0x00003403ff007988 */ /* 0x0003e8000800081c */
[----:B------:R1:W-:Y:S02]  /*02f0*/  @!P2 STS [UR28+0x38], R4 ;  /* 0x00003804ff00a988 */ /* 0x0003e4000800081c */
.L_x_3:
[----:B------:R-:W-:Y:S05]  /*0300*/  BSYNC B0 ;  /* 0x0000000000007941 */ /* 0x000fea0003800000 */
.L_x_2:
[----:B------:R-:W-:Y:S04]  /*0310*/  BSSY B0, `(.L_x_4) ;  /* 0x000000e000007945 */ /* 0x000fe80003800000 */
[----:B------:R-:W-:Y:S05]  /*0320*/  @P2 BRA `(.L_x_5) ;  /* 0x0000000000302947 */ /* 0x000fea0003800000 */
[----:B-1----:R-:W1:Y:S01]  /*0330*/  LDS R4, [UR28+0x34] ;  /* 0x0000341cff047984 */ /* 0x002e620008000800 */
[----:B--2---:R-:W2:Y:S03]  /*0340*/  LDC.64 R10, c[0x0][0x238] ;  /* 0x00008e00ff0a7b82 */ /* 0x004ea60000000a00 */
[----:B------:R-:W3:Y:S01]  /*0350*/  LDS R3, [UR28+0x1c] ;  /* 0x00001c1cff037984 */ /* 0x000ee20008000800 */
[C---:B--2---:R-:W-:Y:S01]  /*0360*/  SHF.L.U64.HI R8, R10.reuse, 0x1, R11 ;  /* 0x000000010a087819 */ /* 0x044fe2000001020b */
[----:B------:R-:W-:-:S03]  /*0370*/  IMAD.SHL.U32 R5, R10, 0x2, RZ ;  /* 0x000000020a057824 */ /* 0x000fc600078e00ff */
[--C-:B------:R-:W-:Y:S02]  /*0380*/  SHF.R.U32.HI R10, RZ, 0x4, R8.reuse ;  /* 0x00000004ff0a7819 */ /* 0x100fe40000011608 */
[----:B------:R-:W-:-:S05]  /*0390*/  SHF.R.U64 R5, R5, 0x4, R8 ;  /* 0x0000000405057819 */ /* 0x000fca0000001208 */
[----:B------:R4:W-:Y:S01]  /*03a0*/  STS [UR28+0xc], R5 ;  /* 0x00000c05ff007988 */ /* 0x0009e2000800081c */
[----:B-1----:R-:W-:Y:S02]  /*03b0*/  LOP3.LUT R4, R4, 0x7, RZ, 0xb8, !PT ;  /* 0x0000000704047812 */ /* 0x002fe400078eb8ff */
[----:B---3--:R-:W-:-:S03]  /*03c0*/  LOP3.LUT R3, R3, 0xf, R10, 0xb8, !PT ;  /* 0x0000000f03037812 */ /* 0x008fc600078eb80a */
[----:B------:R4:W-:Y:S04]  /*03d0*/  STS [UR28+0x34], R4 ;  /* 0x00003404ff007988 */ /* 0x0009e8000800081c */
[----:B------:R4:W-:Y:S02]  /*03e0*/  STS [UR28+0x1c], R3 ;  /* 0x00001c03ff007988 */ /* 0x0009e4000800081c */
.L_x_5:
[----:B------:R-:W-:Y:S05]  /*03f0*/  BSYNC B0 ;  /* 0x0000000000007941 */ /* 0x000fea0003800000 */
.L_x_4:
[----:B------:R-:W-:Y:S04]  /*0400*/  BSSY B1, `(.L_x_6) ;  /* 0x000001a000017945 */ /* 0x000fe80003800000 */
[----:B------:R-:W-:Y:S04]  /*0410*/  BSSY B0, `(.L_x_7) ;  /* 0x0000015000007945 */ /* 0x000fe80003800000 */
[----:B------:R-:W-:Y:S05]  /*0420*/  @P2 BRA `(.L_x_8) ;  /* 0x0000000000202947 */ /* 0x000fea0003800000 */
[----:B-12-4-:R-:W1:Y:S02]  /*0430*/  LDS R3, [UR28+0x34] ;  /* 0x0000341cff037984 */ /* 0x016e640008000800 */
[----:B-1----:R-:W-:-:S05]  /*0440*/  LOP3.LUT R3, R3, 0x38, RZ, 0xb8, !PT ;  /* 0x0000003803037812 */ /* 0x002fca00078eb8ff */
[----:B------:R1:W-:Y:S01]  /*0450*/  STS [UR28+0x34], R3 ;  /* 0x00003403ff007988 */ /* 0x0003e2000800081c */
[----:B------:R-:W-:Y:S05]  /*0460*/  @P2 BRA `(.L_x_9) ;  /* 0x0000000000202947 */ /* 0x000fea0003800000 */
[----:B-1----:R-:W1:Y:S01]  /*0470*/  LDS R3, [UR28+0x8] ;  /* 0x0000081cff037984 */ /* 0x002e620008000800 */
[----:B------:R-:W-:-:S05]  /*0480*/  IMAD.MOV.U32 R4, RZ, RZ, 0x780 ;  /* 0x00000780ff047424 */ /* 0x000fca00078e00ff */
[----:B-1----:R-:W-:-:S05]  /*0490*/  LOP3.LUT R3, R3, 0x300, R4, 0xd8, !PT ;  /* 0x0000030003037812 */ /* 0x002fca00078ed804 */
[----:B------:R3:W-:Y:S02]  /*04a0*/  STS [UR28+0x8], R3 ;  /* 0x00000803ff007988 */ /* 0x0007e4000800081c */
.L_x_8:
[----:B------:R-:W-:Y:S05]  /*04b0*/  @P2 BRA `(.L_x_10) ;  /* 0x0000000000282947 */ /* 0x000fea0003800000 */
[----:B-1234-:R-:W1:Y:S02]  /*04c0*/  LDS R3, [UR28+0x8] ;  /* 0x0000081cff037984 */ /* 0x01ee640008000800 */
[----:B-1----:R-:W-:-:S05]  /*04d0*/  LOP3.LUT R3, R3, 0x1800, RZ, 0xb8, !PT ;  /* 0x0000180003037812 */ /* 0x002fca00078eb8ff */
[----:B------:R2:W-:Y:S02]  /*04e0*/  STS [UR28+0x8], R3 ;  /* 0x00000803ff007988 */ /* 0x0005e4000800081c */
.L_x_9:
[----:B------:R-:W-:Y:S05]  /*04f0*/  @P2 BREAK B0 ;  /* 0x0000000000002942 */ /* 0x000fea0003800000 */
[----:B------:R-:W-:Y:S05]  /*0500*/  @P2 BRA `(.L_x_11) ;  /* 0x0000000000242947 */ /* 0x000fea0003800000 */
[----:B------:R-:W3:Y:S01]  /*0510*/  LDS R4, [UR28+0x8] ;  /* 0x0000081cff047984 */ /* 0x000ee20008000800 */
[----:B-12---:R-:W-:-:S05]  /*0520*/  IMAD.MOV.U32 R3, RZ, RZ, 0x6000 ;  /* 0x00006000ff037424 */ /* 0x006fca00078e00ff */
[----:B---3--:R-:W-:-:S04]  /*0530*/  LOP3.LUT R3, R4, 0x6000, R3, 0xd8, !PT ;  /* 0x0000600004037812 */ /* 0x008fc800078ed803 */
[----:B------:R-:W-:-:S05]  /*0540*/  LOP3.LUT R3, R3, 0x400000, RZ, 0xb8, !PT ;  /* 0x0040000003037812 */ /* 0x000fca00078eb8ff */
[----:B------:R5:W-:Y:S02]  /*0550*/  STS [UR28+0x8], R3 ;  /* 0x00000803ff007988 */ /* 0x000be4000800081c */
.L_x_10:
[----:B------:R-:W-:Y:S05]  /*0560*/  BSYNC B0 ;  /* 0x0000000000007941 */ /* 0x000fea0003800000 */
.L_x_7:
[----:B-12345:R-:W1:Y:S02]  /*0570*/  @!P2 LDS R3, [UR28+0x8] ;  /* 0x0000081cff03a984 */ /* 0x03ee640008000800 */
[----:B-1----:R-:W-:-:S05]  /*0580*/  @!P2 LOP3.LUT R3, R3, 0x8000, RZ, 0xb8, !PT ;  /* 0x000080000303a812 */ /* 0x002fca00078eb8ff */
[----:B------:R3:W-:Y:S02]  /*0590*/  @!P2 STS [UR28+0x8], R3 ;  /* 0x00000803ff00a988 */ /* 0x0007e4000800081c */
.L_x_11:
[----:B------:R-:W-:Y:S05]  /*05a0*/  BSYNC B1 ;  /* 0x0000000000017941 */ /* 0x000fea0003800000 */
.L_x_6:
[----:B------:R-:W-:Y:S05]  /*05b0*/  WARPSYNC.ALL ;  /* 0x0000000000007948 */ /* 0x000fea0003800000 */
[----:B------:R-:W-:Y:S05]  /*05c0*/  @P0 BRA `(.L_x_12) ;  /* 0x0000000000280947 */ /* 0x000fea0003800000 */
[----:B-123--:R-:W1:Y:S01]  /*05d0*/  S2R R3, SR_LANEID ;  /* 0x0000000000037919 */ /* 0x00ee620000000000 */
[----:B------:R-:W-:Y:S05]  /*05e0*/  WARPSYNC.ALL ;  /* 0x0000000000007948 */ /* 0x000fea0003800000 */
[----:B-1----:R-:W-:-:S05]  /*05f0*/  IMAD.SHL.U32 R3, R3, 0x4, RZ ;  /* 0x0000000403037824 */ /* 0x002fca00078e00ff */
[----:B------:R-:W1:Y:S01]  /*0600*/  LDS R7, [R3+UR28] ;  /* 0x0000001c03077984 */ /* 0x000e620008000800 */
[----:B------:R-:W-:-:S05]  /*0610*/  IADD3 R4, P1, R3, UR6, RZ ;  /* 0x0000000603047c10 */ /* 0x000fca000ff3e0ff */
[----:B------:R-:W-:-:S05]  /*0620*/  IMAD.X R5, RZ, RZ, UR7, P1 ;  /* 0x00000007ff057e24 */ /* 0x000fca00088e06ff */
[----:B-1----:R4:W5:Y:S01]  /*0630*/  ATOMG.E.EXCH.STRONG.GPU PT, RZ, [R4], R7 ;  /* 0x0000000704ff73a8 */ /* 0x00296200041ee100 */
[----:B------:R-:W-:-:S04]  /*0640*/  DEPBAR {5,4,3,2,1,0} ;  /* 0x0000003f0000791a */ /* 0x000fc80000000000 */
[----:B------:R4:W-:Y:S01]  /*0650*/  UTMACCTL.IV [UR6] ;  /* 0x00000000060079b9 */ /* 0x0009e20008000000 */
[----:B------:R-:W-:Y:S01]  /*0660*/  NOP ;  /* 0x0000000000007918 */ /* 0x000fe20000000000 */
.L_x_12:
[----:B------:R-:W-:Y:S05]  /*0670*/  @P0 BRA `(.L_x_13) ;  /* 0x00000000000c0947 */ /* 0x000fea0003800000 */
[----:B------:R0:W-:Y:S01]  /*0680*/  UTMACMDFLUSH ;  /* 0x00000000000079b7 */ /* 0x0001e20000000000 */
[----:B------:R-:W-:Y:S05]  /*0690*/  @P0 BRA `(.L_x_13) ;  /* 0x0000000000040947 */ /* 0x000fea0003800000 */
[----:B------:R-:W-:-:S04]  /*06a0*/  DEPBAR.LE SB0, 0x0 ;  /* 0x000080000000791a */ /* 0x000fc80000000000 */
.L_x_13:
[----:B------:R-:W-:Y:S05]  /*06b0*/  WARPSYNC.ALL ;  /* 0x0000000000007948 */ /* 0x000fea0003800000 */
[----:B-----5:R-:W-:Y:S06]  /*06c0*/  BAR.SYNC.DEFER_BLOCKING 0x0 ;  /* 0x0000000000007b1d */ /* 0x020fec0000010000 */
[----:B------:R-:W-:Y:S02]  /*06d0*/  BSSY B1, `(.L_x_14) ;  /* 0x000000b000017945 */ /* 0x000fe40003800000 */
[----:B------:R-:W-:Y:S06]  /*06e0*/  BAR.SYNC.DEFER_BLOCKING 0x0 ;  /* 0x0000000000007b1d */ /* 0x000fec0000010000 */
[----:B------:R5:W-:Y:S01]  /*06f0*/  @!P0 STS [R12], RZ ;  /* 0x000000ff0c008388 */ /* 0x000be20000000800 */
[----:B------:R-:W-:Y:S01]  /*0700*/  NOP ;  /* 0x0000000000007918 */ /* 0x000fe20000000000 */
[----:B------:R-:W-:Y:S05]  /*0710*/  @P2 BRA `(.L_x_15) ;  /* 0x0000000000182947 */ /* 0x000fea0003800000 */
[----:B-123--:R-:W1:Y:S01]  /*0720*/  LDS R3, [UR28+0x8] ;  /* 0x0000081cff037984 */ /* 0x00ee620008000800 */
[----:B------:R-:W2:Y:S01]  /*0730*/  LDC.64 R10, c[0x0][0x218] ;  /* 0x00008600ff0a7b82 */ /* 0x000ea20000000a00 */
[----:B----4-:R-:W-:Y:S02]  /*0740*/  IMAD.MOV.U32 R4, RZ, RZ, 0x70 ;  /* 0x00000070ff047424 */ /* 0x010fe400078e00ff */
[----:B--2---:R2:W-:Y:S03]  /*0750*/  STS.64 [UR28], R10 ;  /* 0x0000000aff007988 */ /* 0x0045e60008000a1c */
[----:B-1----:R-:W-:-:S05]  /*0760*/  LOP3.LUT R3, R3, 0x10, R4, 0xd8, !PT ;  /* 0x0000001003037812 */ /* 0x002fca00078ed804 */
[----:B------:R2:W-:Y:S02]  /*0770*/  STS [UR28+0x8], R3 ;  /* 0x00000803ff007988 */ /* 0x0005e4000800081c */
.L_x_15:
[----:B----4-:R-:W-:Y:S05]  /*0780*/  BSYNC B1 ;  /* 0x0000000000017941 */ /* 0x010fea0003800000 */
.L_x_14:
[----:B------:R-:W-:Y:S04]  /*0790*/  BSSY B2, `(.L_x_16) ;  /* 0x000000f000027945 */ /* 0x000fe80003800000 */
[----:B------:R-:W-:Y:S04]  /*07a0*/  BSSY B1, `(.L_x_17) ;  /* 0x000000c000017945 */ /* 0x000fe80003800000 */
[----:B------:R-:W-:Y:S05]  /*07b0*/  @P2 BRA `(.L_x_18) ;  /* 0x0000000000282947 */ /* 0x000fea0003800000 */
[----:B-123--:R-:W1:Y:S01]  /*07c0*/  LDS R3, [UR28+0x34] ;  /* 0x0000341cff037984 */ /* 0x00ee620008000800 */
[----:B------:R-:W-:Y:S01]  /*07d0*/  IMAD.MOV.U32 R4, RZ, RZ, 0x3f000000 ;  /* 0x3f000000ff047424 */ /* 0x000fe200078e00ff */
[----:B------:R-:W-:Y:S05]  /*07e0*/  @P2 BREAK B1 ;  /* 0x0000000000012942 */ /* 0x000fea0003800000 */
[----:B-1----:R-:W-:-:S05]  /*07f0*/  LOP3.LUT R3, R3, 0xff000000, R4, 0xb8, !PT ;  /* 0xff00000003037812 */ /* 0x002fca00078eb804 */
[----:B------:R1:W-:Y:S01]  /*0800*/  STS [UR28+0x34], R3 ;  /* 0x00003403ff007988 */ /* 0x0003e2000800081c */
[----:B------:R-:W-:Y:S05]  /*0810*/  @P2 BRA `(.L_x_19) ;  /* 0x0000000000182947 */ /* 0x000fea0003800000 */
[----:B------:R-:W2:Y:S01]  /*0820*/  LDS R4, [UR28+0x38] ;  /* 0x0000381cff047984 */ /* 0x000ea20008000800 */
[----:B-1----:R-:W-:-:S05]  /*0830*/  IMAD.MOV.U32 R3, RZ, RZ, 0x3f ;  /* 0x0000003fff037424 */ /* 0x002fca00078e00ff */
[----:B--2---:R-:W-:-:S05]  /*0840*/  LOP3.LUT R3, R4, 0xff, R3, 0xb8, !PT ;  /* 0x000000ff04037812 */ /* 0x004fca00078eb803 */
[----:B------:R4:W-:Y:S02]  /*0850*/  STS [UR28+0x38], R3 ;  /* 0x00003803ff007988 */ /* 0x0009e4000800081c */
.L_x_18:
[----:B------:R-:W-:Y:S05]  /*0860*/  BSYNC B1 ;  /* 0x0000000000017941 */ /* 0x000fea0003800000 */
.L_x_17:
[----:B------:R1:W-:Y:S02]  /*0870*/  @!P2 STS [UR28+0x20], R9 ;  /* 0x00002009ff00a988 */ /* 0x0003e4000800081c */
.L_x_19:
[----:B------:R-:W-:Y:S05]  /*0880*/  BSYNC B2 ;  /* 0x0000000000027941 */ /* 0x000fea0003800000 */
.L_x_16:
[----:B------:R-:W-:Y:S05]  /*0890*/  WARPSYNC.ALL ;  /* 0x0000000000007948 */ /* 0x000fea0003800000 */
[----:B-1234-:R-:W1:Y:S01]  /*08a0*/  LDC R3, c[0x0][0x22c] ;  /* 0x00008b00ff037b82 */ /* 0x01ee620000000800 */
[----:B------:R-:W-:Y:S01]  /*08b0*/  BSSY B2, `(.L_x_20) ;  /* 0x0000010000027945 */ /* 0x000fe20003800000 */
[----:B-1----:R-:W-:-:S05]  /*08c0*/  VIADD R3, R3, 0xffffffff ;  /* 0xffffffff03037836 */ /* 0x002fca0000000000 */
[----:B------:R1:W-:Y:S01]  /*08d0*/  @!P2 STS [UR28+0x24], R3 ;  /* 0x00002403ff00a988 */ /* 0x0003e2000800081c */
[----:B------:R-:W-:Y:S05]  /*08e0*/  @P2 BRA `(.L_x_21) ;  /* 0x0000000000302947 */ /* 0x000fea0003800000 */
[----:B------:R-:W2:Y:S01]  /*08f0*/  LDS R5, [UR28+0x34] ;  /* 0x0000341cff057984 */ /* 0x000ea20008000800 */
[----:B------:R-:W3:Y:S03]  /*0900*/  LDC.64 R10, c[0x0][0x240] ;  /* 0x00009000ff0a7b82 */ /* 0x000ee60000000a00 */
[----:B------:R-:W4:Y:S01]  /*0910*/  LDS R4, [UR28+0x1c] ;  /* 0x00001c1cff047984 */ /* 0x000f220008000800 */
[C---:B---3--:R-:W-:Y:S01]  /*0920*/  SHF.L.U64.HI R8, R10.reuse, 0x1, R11 ;  /* 0x000000010a087819 */ /* 0x048fe2000001020b */
[----:B------:R-:W-:-:S03]  /*0930*/  IMAD.SHL.U32 R7, R10, 0x2, RZ ;  /* 0x000000020a077824 */ /* 0x000fc600078e00ff */
[--C-:B------:R-:W-:Y:S02]  /*0940*/  SHF.R.U32.HI R9, RZ, 0x4, R8.reuse ;  /* 0x00000004ff097819 */ /* 0x100fe40000011608 */
[----:B------:R-:W-:-:S05]  /*0950*/  SHF.R.U64 R7, R7, 0x4, R8 ;  /* 0x0000000407077819 */ /* 0x000fca0000001208 */
[----:B------:R3:W-:Y:S01]  /*0960*/  STS [UR28+0xc], R7 ;  /* 0x00000c07ff007988 */ /* 0x0007e2000800081c */
[----:B--2---:R-:W-:Y:S02]  /*0970*/  LOP3.LUT R5, R5, 0x7, RZ, 0xb8, !PT ;  /* 0x0000000705057812 */ /* 0x004fe400078eb8ff */
[----:B----4-:R-:W-:-:S03]  /*0980*/  LOP3.LUT R4, R4, 0xf, R9, 0xb8, !PT ;  /* 0x0000000f04047812 */ /* 0x010fc600078eb809 */
[----:B------:R3:W-:Y:S04]  /*0990*/  STS [UR28+0x34], R5 ;  /* 0x00003405ff007988 */ /* 0x0007e8000800081c */
[----:B------:R3:W-:Y:S02]  /*09a0*/  STS [UR28+0x1c], R4 ;  /* 0x00001c04ff007988 */ /* 0x0007e4000800081c */
.L_x_21:
[----:B------:R-:W-:Y:S05]  /*09b0*/  BSYNC B2 ;  /* 0x0000000000027941 */ /* 0x000fea0003800000 */
.L_x_20:
[----:B------:R-:W-:Y:S04]  /*09c0*/  BSSY B3, `(.L_x_22) ;  /* 0x000001a000037945 */ /* 0x000fe80003800000 */
[----:B------:R-:W-:Y:S04]  /*09d0*/  BSSY B2, `(.L_x_23) ;  /* 0x0000015000027945 */ /* 0x000fe80003800000 */
[----:B------:R-:W-:Y:S05]  /*09e0*/  @P2 BRA `(.L_x_24) ;  /* 0x0000000000202947 */ /* 0x000fea0003800000 */
[----:B---3--:R-:W2:Y:S02]  /*09f0*/  LDS R4, [UR28+0x34] ;  /* 0x0000341cff047984 */ /* 0x008ea40008000800 */
[----:B--2---:R-:W-:-:S05]  /*0a00*/  LOP3.LUT R4, R4, 0x38, RZ, 0xb8, !PT ;  /* 0x0000003804047812 */ /* 0x004fca00078eb8ff */
[----:B------:R2:W-:Y:S01]  /*0a10*/  STS [UR28+0x34], R4 ;  /* 0x00003404ff007988 */ /* 0x0005e2000800081c */
[----:B------:R-:W-:Y:S05]  /*0a20*/  @P2 BRA `(.L_x_25) ;  /* 0x0000000000202947 */ /* 0x000fea0003800000 */
[----:B--2---:R-:W2:Y:S01]  /*0a30*/  LDS R4, [UR28+0x8] ;  /* 0x0000081cff047984 */ /* 0x004ea20008000800 */
[----:B------:R-:W-:-:S05]  /*0a40*/  IMAD.MOV.U32 R5, RZ, RZ, 0x780 ;  /* 0x00000780ff057424 */ /* 0x000fca00078e00ff */
[----:B--2---:R-:W-:-:S05]  /*0a50*/  LOP3.LUT R4, R4, 0x300, R5, 0xd8, !PT ;  /* 0x0000030004047812 */ /* 0x004fca00078ed805 */
[----:B------:R2:W-:Y:S02]  /*0a60*/  STS [UR28+0x8], R4 ;  /* 0x00000804ff007988 */ /* 0x0005e4000800081c */
.L_x_24:
[----:B------:R-:W-:Y:S05]  /*0a70*/  @P2 BRA `(.L_x_26) ;  /* 0x0000000000282947 */ /* 0x000fea0003800000 */
[----:B--23--:R-:W2:Y:S02]  /*0a80*/  LDS R4, [UR28+0x8] ;  /* 0x0000081cff047984 */ /* 0x00cea40008000800 */
[----:B--2---:R-:W-:-:S05]  /*0a90*/  LOP3.LUT R4, R4, 0x1800, RZ, 0xb8, !PT ;  /* 0x0000180004047812 */ /* 0x004fca00078eb8ff */
[----:B------:R3:W-:Y:S02]  /*0aa0*/  STS [UR28+0x8], R4 ;  /* 0x00000804ff007988 */ /* 0x0007e4000800081c */
.L_x_25:
[----:B------:R-:W-:Y:S05]  /*0ab0*/  @P2 BREAK B2 ;  /* 0x0000000000022942 */ /* 0x000fea0003800000 */
[----:B------:R-:W-:Y:S05]  /*0ac0*/  @P2 BRA `(.L_x_27) ;  /* 0x0000000000242947 */ /* 0x000fea0003800000 */
[----:B--23--:R-:W2:Y:S01]  /*0ad0*/  LDS R4, [UR28+0x8] ;  /* 0x0000081cff047984 */ /* 0x00cea20008000800 */
[----:B------:R-:W-:-:S05]  /*0ae0*/  IMAD.MOV.U32 R5, RZ, RZ, 0x6000 ;  /* 0x00006000ff057424 */ /* 0x000fca00078e00ff */
[----:B--2---:R-:W-:-:S04]  /*0af0*/  LOP3.LUT R4, R4, 0x6000, R5, 0xd8, !PT ;  /* 0x0000600004047812 */ /* 0x004fc800078ed805 */
[----:B------:R-:W-:-:S05]  /*0b00*/  LOP3.LUT R4, R4, 0x400000, RZ, 0xb8, !PT ;  /* 0x0040000004047812 */ /* 0x000fca00078eb8ff */
[----:B------:R4:W-:Y:S02]  /*0b10*/  STS [UR28+0x8], R4 ;  /* 0x00000804ff007988 */ /* 0x0009e4000800081c */
.L_x_26:
[----:B------:R-:W-:Y:S05]  /*0b20*/  BSYNC B2 ;  /* 0x0000000000027941 */ /* 0x000fea0003800000 */
.L_x_23:
[----:B--234-:R-:W2:Y:S02]  /*0b30*/  @!P2 LDS R4, [UR28+0x8] ;  /* 0x0000081cff04a984 */ /* 0x01cea40008000800 */
[----:B--2---:R-:W-:-:S05]  /*0b40*/  @!P2 LOP3.LUT R4, R4, 0x8000, RZ, 0xb8, !PT ;  /* 0x000080000404a812 */ /* 0x004fca00078eb8ff */
[----:B------:R4:W-:Y:S02]  /*0b50*/  @!P2 STS [UR28+0x8], R4 ;  /* 0x00000804ff00a988 */ /* 0x0009e4000800081c */
.L_x_27:
[----:B------:R-:W-:Y:S05]  /*0b60*/  BSYNC B3 ;  /* 0x0000000000037941 */ /* 0x000fea0003800000 */
.L_x_22:
[----:B------:R-:W-:Y:S05]  /*0b70*/  WARPSYNC.ALL ;  /* 0x0000000000007948 */ /* 0x000fea0003800000 */
[----:B------:R-:W-:-:S04]  /*0b80*/  UIADD3 UR9, UR10, 0x80, URZ ;  /* 0x000000800a097890 */ /* 0x000fc8000fffe03f */
[----:B------:R-:W-:-:S04]  /*0b90*/  UIADD3 UR8, UP0, UR9, UR12, URZ ;  /* 0x0000000c09087290 */ /* 0x000fc8000ff1e03f */
[----:B------:R-:W-:Y:S01]  /*0ba0*/  ULEA.HI.X.SX32 UR9, UR9, UR13, 0x1, UP0 ;  /* 0x0000000d09097291 */ /* 0x000fe200080f0e3f */
[----:B------:R-:W-:Y:S11]  /*0bb0*/  @P0 BRA `(.L_x_28) ;  /* 0x0000000000280947 */ /* 0x000ff60003800000 */
[----:B--234-:R-:W2:Y:S01]  /*0bc0*/  S2R R4, SR_LANEID ;  /* 0x0000000000047919 */ /* 0x01cea20000000000 */
[----:B------:R-:W-:Y:S05]  /*0bd0*/  WARPSYNC.ALL ;  /* 0x0000000000007948 */ /* 0x000fea0003800000 */
[----:B--2---:R-:W-:-:S05]  /*0be0*/  IMAD.SHL.U32 R8, R4, 0x4, RZ ;  /* 0x0000000404087824 */ /* 0x004fca00078e00ff */
[----:B------:R-:W2:Y:S01]  /*0bf0*/  LDS R7, [R8+UR28] ;  /* 0x0000001c08077984 */ /* 0x000ea20008000800 */
[----:B------:R-:W-:-:S05]  /*0c00*/  IADD3 R4, P1, R8, UR8, RZ ;  /* 0x0000000808047c10 */ /* 0x000fca000ff3e0ff */
[----:B------:R-:W-:-:S05]  /*0c10*/  IMAD.X R5, RZ, RZ, UR9, P1 ;  /* 0x00000009ff057e24 */ /* 0x000fca00088e06ff */
[----:B--2---:R2:W3:Y:S01]  /*0c20*/  ATOMG.E.EXCH.STRONG.GPU PT, RZ, [R4], R7 ;  /* 0x0000000704ff73a8 */ /* 0x0044e200041ee100 */
[----:B------:R-:W-:-:S04]  /*0c30*/  DEPBAR {5,4,3,2,1,0} ;  /* 0x0000003f0000791a */ /* 0x000fc80000000000 */
[----:B------:R2:W-:Y:S01]  /*0c40*/  UTMACCTL.IV [UR8] ;  /* 0x00000000080079b9 */ /* 0x0005e20008000000 */
[----:B------:R-:W-:Y:S01]  /*0c50*/  NOP ;  /* 0x0000000000007918 */ /* 0x000fe20000000000 */
.L_x_28:
[----:B------:R-:W-:Y:S05]  /*0c60*/  @P0 BRA `(.L_x_29) ;  /* 0x00000000000c0947 */ /* 0x000fea0003800000 */
[----:B------:R0:W-:Y:S01]  /*0c70*/  UTMACMDFLUSH ;  /* 0x00000000000079b7 */ /* 0x0001e20000000000 */
[----:B------:R-:W-:Y:S05]  /*0c80*/  @P0 BRA `(.L_x_29) ;  /* 0x0000000000040947 */ /* 0x000fea0003800000 */
[----:B------:R-:W-:-:S04]  /*0c90*/  DEPBAR.LE SB0, 0x0 ;  /* 0x000080000000791a */ /* 0x000fc80000000000 */
.L_x_29:
[----:B------:R-:W-:Y:S05]  /*0ca0*/  WARPSYNC.ALL ;  /* 0x0000000000007948 */ /* 0x000fea0003800000 */
[----:B---3--:R-:W-:Y:S06]  /*0cb0*/  BAR.SYNC.DEFER_BLOCKING 0x0 ;  /* 0x0000000000007b1d */ /* 0x008fec0000010000 */
[----:B------:R-:W-:Y:S02]  /*0cc0*/  BSSY B3, `(.L_x_30) ;  /* 0x000000b000037945 */ /* 0x000fe40003800000 */
[----:B------:R-:W-:Y:S06]  /*0cd0*/  BAR.SYNC.DEFER_BLOCKING 0x0 ;  /* 0x0000000000007b1d */ /* 0x000fec0000010000 */
[----:B------:R3:W-:Y:S01]  /*0ce0*/  @!P0 STS [R12], RZ ;  /* 0x000000ff0c008388 */ /* 0x0007e20000000800 */
[----:B------:R-:W-:Y:S01]  /*0cf0*/  NOP ;  /* 0x0000000000007918 */ /* 0x000fe20000000000 */
[----:B------:R-:W-:Y:S05]  /*0d00*/  @P2 BRA `(.L_x_31) ;  /* 0x0000000000182947 */ /* 0x000fea0003800000 */
[----:B--2-4-:R-:W2:Y:S01]  /*0d10*/  LDS R4, [UR28+0x8] ;  /* 0x0000081cff047984 */ /* 0x014ea20008000800 */
[----:B------:R-:W4:Y:S01]  /*0d20*/  LDC.64 R8, c[0x0][0x220] ;  /* 0x00008800ff087b82 */ /* 0x000f220000000a00 */
[----:B------:R-:W-:Y:S02]  /*0d30*/  IMAD.MOV.U32 R5, RZ, RZ, 0x70 ;  /* 0x00000070ff057424 */ /* 0x000fe400078e00ff */
[----:B----4-:R4:W-:Y:S03]  /*0d40*/  STS.64 [UR28], R8 ;  /* 0x00000008ff007988 */ /* 0x0109e60008000a1c */
[----:B--2---:R-:W-:-:S05]  /*0d50*/  LOP3.LUT R4, R4, 0x10, R5, 0xd8, !PT ;  /* 0x0000001004047812 */ /* 0x004fca00078ed805 */
[----:B------:R4:W-:Y:S02]  /*0d60*/  STS [UR28+0x8], R4 ;  /* 0x00000804ff007988 */ /* 0x0009e4000800081c */
.L_x_31:
[----:B--2---:R-:W-:Y:S05]  /*0d70*/  BSYNC B3 ;  /* 0x0000000000037941 */ /* 0x004fea0003800000 */
.L_x_30:
[----:B------:R-:W-:Y:S04]  /*0d80*/  BSSY B4, `(.L_x_32) ;  /* 0x0000011000047945 */ /* 0x000fe80003800000 */
[----:B------:R-:W-:Y:S04]  /*0d90*/  BSSY B3, `(.L_x_33) ;  /* 0x000000e000037945 */ /* 0x000fe80003800000 */
[----:B------:R-:W-:Y:S05]  /*0da0*/  @P2 BRA `(.L_x_34) ;  /* 0x0000000000242947 */ /* 0x000fea0003800000 */
[----:B----4-:R-:W2:Y:S01]  /*0db0*/  LDS R4, [UR28+0x34] ;  /* 0x0000341cff047984 */ /* 0x010ea20008000800 */
[----:B------:R-:W-:-:S05]  /*0dc0*/  IMAD.MOV.U32 R5, RZ, RZ, 0x3f000000 ;  /* 0x3f000000ff057424 */ /* 0x000fca00078e00ff */
[----:B--2---:R-:W-:-:S05]  /*0dd0*/  LOP3.LUT R4, R4, 0xff000000, R5, 0xb8, !PT ;  /* 0xff00000004047812 */ /* 0x004fca00078eb805 */
[----:B------:R2:W-:Y:S01]  /*0de0*/  STS [UR28+0x34], R4 ;  /* 0x00003404ff007988 */ /* 0x0005e2000800081c */
[----:B------:R-:W-:Y:S05]  /*0df0*/  @P2 BRA `(.L_x_35) ;  /* 0x00000000001c2947 */ /* 0x000fea0003800000 */
[----:B--2---:R-:W2:Y:S01]  /*0e00*/  LDS R4, [UR28+0x38] ;  /* 0x0000381cff047984 */ /* 0x004ea20008000800 */
[----:B------:R-:W-:-:S05]  /*0e10*/  IMAD.MOV.U32 R5, RZ, RZ, 0xff ;  /* 0x000000ffff057424 */ /* 0x000fca00078e00ff */
[----:B--2---:R-:W-:-:S05]  /*0e20*/  LOP3.LUT R4, R4, 0xff, R5, 0xb8, !PT ;  /* 0x000000ff04047812 */ /* 0x004fca00078eb805 */
[----:B------:R2:W-:Y:S02]  /*0e30*/  STS [UR28+0x38], R4 ;  /* 0x00003804ff007988 */ /* 0x0005e4000800081c */
.L_x_34:
[----:B------:R-:W-:Y:S05]  /*0e40*/  @P2 BREAK B3 ;  /* 0x0000000000032942 */ /* 0x000fea0003800000 */
[----:B------:R-:W-:Y:S05]  /*0e50*/  @P2 BRA `(.L_x_36) ;  /* 0x00000000000c2947 */ /* 0x000fea0003800000 */
[----:B------:R1:W-:Y:S02]  /*0e60*/  STS [UR28+0x20], R3 ;  /* 0x00002003ff007988 */ /* 0x0003e4000800081c */
.L_x_35:
[----:B------:R-:W-:Y:S05]  /*0e70*/  BSYNC B3 ;  /* 0x0000000000037941 */ /* 0x000fea0003800000 */
.L_x_33:
[----:B------:R1:W-:Y:S02]  /*0e80*/  @!P2 STS [UR28+0x24], R6 ;  /* 0x00002406ff00a988 */ /* 0x0003e4000800081c */
.L_x_36:
[----:B------:R-:W-:Y:S05]  /*0e90*/  BSYNC B4 ;  /* 0x0000000000047941 */ /* 0x000fea0003800000 */
.L_x_32:
[----:B------:R-:W-:Y:S05]  /*0ea0*/  WARPSYNC.ALL ;  /* 0x0000000000007948 */ /* 0x000fea0003800000 */
[----:B------:R-:W-:Y:S04]  /*0eb0*/  BSSY B4, `(.L_x_37) ;  /* 0x000000e000047945 */ /* 0x000fe80003800000 */
[----:B------:R-:W-:Y:S05]  /*0ec0*/  @P2 BRA `(.L_x_38) ;  /* 0x0000000000302947 */ /* 0x000fea0003800000 */
[----:B--2-4-:R-:W2:Y:S01]  /*0ed0*/  LDS R4, [UR28+0x34] ;  /* 0x0000341cff047984 */ /* 0x014ea20008000800 */
[----:B------:R-:W4:Y:S03]  /*0ee0*/  LDC.64 R8, c[0x0][0x248] ;  /* 0x00009200ff087b82 */ /* 0x000f260000000a00 */
[----:B-1----:R-:W1:Y:S01]  /*0ef0*/  LDS R3, [UR28+0x1c] ;  /* 0x00001c1cff037984 */ /* 0x002e620008000800 */
[C---:B----4-:R-:W-:Y:S01]  /*0f00*/  SHF.L.U64.HI R6, R8.reuse, 0x1, R9 ;  /* 0x0000000108067819 */ /* 0x050fe20000010209 */
[----:B------:R-:W-:-:S03]  /*0f10*/  IMAD.SHL.U32 R5, R8, 0x2, RZ ;  /* 0x0000000208057824 */ /* 0x000fc600078e00ff */
[--C-:B------:R-:W-:Y:S02]  /*0f20*/  SHF.R.U32.HI R8, RZ, 0x4, R6.reuse ;  /* 0x00000004ff087819 */ /* 0x100fe40000011606 */
[----:B------:R-:W-:-:S05]  /*0f30*/  SHF.R.U64 R5, R5, 0x4, R6 ;  /* 0x0000000405057819 */ /* 0x000fca0000001206 */
[----:B------:R4:W-:Y:S01]  /*0f40*/  STS [UR28+0xc], R5 ;  /* 0x00000c05ff007988 */ /* 0x0009e2000800081c */
[----:B--2---:R-:W-:Y:S02]  /*0f50*/  LOP3.LUT R4, R4, 0x7, RZ, 0xb8, !PT ;  /* 0x0000000704047812 */ /* 0x004fe400078eb8ff */
[----:B-1----:R-:W-:-:S03]  /*0f60*/  LOP3.LUT R3, R3, 0xf, R8, 0xb8, !PT ;  /* 0x0000000f03037812 */ /* 0x002fc600078eb808 */
[----:B------:R4:W-:Y:S04]  /*0f70*/  STS [UR28+0x34], R4 ;  /* 0x00003404ff007988 */ /* 0x0009e8000800081c */
[----:B------:R4:W-:Y:S02]  /*0f80*/  STS [UR28+0x1c], R3 ;  /* 0x00001c03ff007988 */ /* 0x0009e4000800081c */
.L_x_38:
[----:B------:R-:W-:Y:S05]  /*0f90*/  BSYNC B4 ;  /* 0x0000000000047941 */ /* 0x000fea0003800000 */
.L_x_37:
[----:B------:R-:W-:Y:S04]  /*0fa0*/  BSSY B4, `(.L_x_39) ;  /* 0x000001a000047945 */ /* 0x000fe80003800000 */
[----:B------:R-:W-:Y:S04]  /*0fb0*/  BSSY B5, `(.L_x_40) ;  /* 0x0000015000057945 */ /* 0x000fe80003800000 */
[----:B------:R-:W-:Y:S05]  /*0fc0*/  @P2 BRA `(.L_x_41) ;  /* 0x0000000000202947 */ /* 0x000fea0003800000 */
[----:B-1--4-:R-:W1:Y:S02]  /*0fd0*/  LDS R3, [UR28+0x34] ;  /* 0x0000341cff037984 */ /* 0x012e640008000800 */
[----:B-1----:R-:W-:-:S05]  /*0fe0*/  LOP3.LUT R3, R3, 0x38, RZ, 0xb8, !PT ;  /* 0x0000003803037812 */ /* 0x002fca00078eb8ff */
[----:B------:R1:W-:Y:S01]  /*0ff0*/  STS [UR28+0x34], R3 ;  /* 0x00003403ff007988 */ /* 0x0003e2000800081c */
[----:B------:R-:W-:Y:S05]  /*1000*/  @P2 BRA `(.L_x_42) ;  /* 0x0000000000202947 */ /* 0x000fea0003800000 */
[----:B-1----:R-:W1:Y:S01]  /*1010*/  LDS R3, [UR28+0x8] ;  /* 0x0000081cff037984 */ /* 0x002e620008000800 */
[----:B--2---:R-:W-:-:S05]  /*1020*/  IMAD.MOV.U32 R4, RZ, RZ, 0x780 ;  /* 0x00000780ff047424 */ /* 0x004fca00078e00ff */
[----:B-1----:R-:W-:-:S05]  /*1030*/  LOP3.LUT R3, R3, 0x300, R4, 0xd8, !PT ;  /* 0x0000030003037812 */ /* 0x002fca00078ed804 */
[----:B------:R1:W-:Y:S02]  /*1040*/  STS [UR28+0x8], R3 ;  /* 0x00000803ff007988 */ /* 0x0003e4000800081c */
.L_x_41:
[----:B------:R-:W-:Y:S05]  /*1050*/  @P2 BRA `(.L_x_43) ;  /* 0x0000000000282947 */ /* 0x000fea0003800000 */
[----:B-1--4-:R-:W1:Y:S02]  /*1060*/  LDS R3, [UR28+0x8] ;  /* 0x0000081cff037984 */ /* 0x012e640008000800 */
[----:B-1----:R-:W-:-:S05]  /*1070*/  LOP3.LUT R3, R3, 0x1800, RZ, 0xb8, !PT ;  /* 0x0000180003037812 */ /* 0x002fca00078eb8ff */
[----:B------:R4:W-:Y:S02]  /*1080*/  STS [UR28+0x8], R3 ;  /* 0x00000803ff007988 */ /* 0x0009e4000800081c */
.L_x_42:
[----:B------:R-:W-:Y:S05]  /*1090*/  @P2 BREAK B5 ;  /* 0x0000000000052942 */ /* 0x000fea0003800000 */
[----:B------:R-:W-:Y:S05]  /*10a0*/  @P2 BRA `(.L_x_44) ;  /* 0x0000000000242947 */ /* 0x000fea0003800000 */
[----:B-1--4-:R-:W1:Y:S01]  /*10b0*/  LDS R3, [UR28+0x8] ;  /* 0x0000081cff037984 */ /* 0x012e620008000800 */
[----:B--2---:R-:W-:-:S05]  /*10c0*/  IMAD.MOV.U32 R4, RZ, RZ, 0x6000 ;  /* 0x00006000ff047424 */ /* 0x004fca00078e00ff */
[----:B-1----:R-:W-:-:S04]  /*10d0*/  LOP3.LUT R3, R3, 0x6000, R4, 0xd8, !PT ;  /* 0x0000600003037812 */ /* 0x002fc800078ed804 */
[----:B------:R-:W-:-:S05]  /*10e0*/  LOP3.LUT R3, R3, 0x400000, RZ, 0xb8, !PT ;  /* 0x0040000003037812 */ /* 0x000fca00078eb8ff */
[----:B------:R1:W-:Y:S02]  /*10f0*/  STS [UR28+0x8], R3 ;  /* 0x00000803ff007988 */ /* 0x0003e4000800081c */
.L_x_43:
[----:B------:R-:W-:Y:S05]  /*1100*/  BSYNC B5 ;  /* 0x0000000000057941 */ /* 0x000fea0003800000 */
.L_x_40:
[----:B-1--4-:R-:W1:Y:S02]  /*1110*/  @!P2 LDS R3, [UR28+0x8] ;  /* 0x0000081cff03a984 */ /* 0x012e640008000800 */
[----:B-1----:R-:W-:-:S05]  /*1120*/  @!P2 LOP3.LUT R3, R3, 0x8000, RZ, 0xb8, !PT ;  /* 0x000080000303a812 */ /* 0x002fca00078eb8ff */
[----:B------:R1:W-:Y:S02]  /*1130*/  @!P2 STS [UR28+0x8], R3 ;  /* 0x00000803ff00a988 */ /* 0x0003e4000800081c */
.L_x_44:
[----:B------:R-:W-:Y:S05]  /*1140*/  BSYNC B4 ;  /* 0x0000000000047941 */ /* 0x000fea0003800000 */
.L_x_39:
[----:B------:R-:W-:Y:S05]  /*1150*/  WARPSYNC.ALL ;  /* 0x0000000000007948 */ /* 0x000fea0003800000 */
[----:B------:R-:W-:Y:S01]  /*1160*/  UIADD3 UR11, UR10, 0x100, URZ ;  /* 0x000001000a0b7890 */ /* 0x000fe2000fffe03f */
[----:B------:R-:W-:Y:S02]  /*1170*/  ISETP.GE.AND P1, PT, R13, 0x1, PT ;  /* 0x000000010d00780c */ /* 0x000fe40003f26270 */
[----:B------:R-:W-:Y:S02]  /*1180*/  CS2R R120, SRZ ;  /* 0x0000000000787805 */ /* 0x000fe4000001ff00 */
[----:B------:R-:W-:Y:S01]  /*1190*/  CS2R R122, SRZ ;  /* 0x00000000007a7805 */ /* 0x000fe2000001ff00 */
[----:B------:R-:W-:Y:S01]  /*11a0*/  UIADD3 UR10, UP0, UR11, UR12, URZ ;  /* 0x0000000c0b0a7290 */ /* 0x000fe2000ff1e03f */
[----:B------:R-:W-:-:S02]  /*11b0*/  CS2R R124, SRZ ;  /* 0x00000000007c7805 */ /* 0x000fc4000001ff00 */
[----:B------:R-:W-:Y:S02]  /*11c0*/  CS2R R126, SRZ ;  /* 0x00000000007e7805 */ /* 0x000fe4000001ff00 */
[----:B------:R-:W-:Y:S01]  /*11d0*/  CS2R R128, SRZ ;  /* 0x0000000000807805 */ /* 0x000fe2000001ff00 */
[----:B------:R-:W-:Y:S01]  /*11e0*/  ULEA.HI.X.SX32 UR11, UR11, UR13, 0x1, UP0 ;  /* 0x0000000d0b0b7291 */ /* 0x000fe200080f0e3f */
[----:B------:R-:W-:Y:S02]  /*11f0*/  CS2R R130, SRZ ;  /* 0x0000000000827805 */ /* 0x000fe4000001ff00 */
[----:B------:R-:W-:Y:S02]  /*1200*/  CS2R R132, SRZ ;  /* 0x0000000000847805 */ /* 0x000fe4000001ff00 */
[----:B------:R-:W-:Y:S02]  /*1210*/  CS2R R134, SRZ ;  /* 0x0000000000867805 */ /* 0x000fe4000001ff00 */
[----:B------:R-:W-:-:S02]  /*1220*/  CS2R R136, SRZ ;  /* 0x0000000000887805 */ /* 0x000fc4000001ff00 */
[----:B------:R-:W-:Y:S02]  /*1230*/  CS2R R138, SRZ ;  /* 0x00000000008a7805 */ /* 0x000fe4000001ff00 */
[----:B------:R-:W-:Y:S02]  /*1240*/  CS2R R140, SRZ ;  /* 0x00000000008c7805 */ /* 0x000fe4000001ff00 */
        /* <DEDUP_REMOVED lines=40> */
[----:B------:R-:W-:Y:S01]  /*14d0*/  CS2R R30, SRZ ;  /* 0x00000000001e7805 */ /* 0x000fe2000001ff00 */
[----:B------:R-:W-:Y:S01]  /*14e0*/  IMAD.MOV.U32 R32, RZ, RZ, RZ ;  /* 0x000000ffff207224 */ /* 0x000fe200078e00ff */
[----:B------:R-:W-:Y:S06]  /*14f0*/  @P0 BRA `(.L_x_45) ;  /* 0x0000000000280947 */ /* 0x000fec0003800000 */
[----:B-1--4-:R-:W1:Y:S01]  /*1500*/  S2R R3, SR_LANEID ;  /* 0x0000000000037919 */ /* 0x012e620000000000 */
[----:B------:R-:W-:Y:S05]  /*1510*/  WARPSYNC.ALL ;  /* 0x0000000000007948 */ /* 0x000fea0003800000 */
[----:B-1----:R-:W-:-:S05]  /*1520*/  IMAD.SHL.U32 R6, R3, 0x4, RZ ;  /* 0x0000000403067824 */ /* 0x002fca00078e00ff */
[----:B------:R-:W1:Y:S01]  /*1530*/  LDS R3, [R6+UR28] ;  /* 0x0000001c06037984 */ /* 0x000e620008000800 */
[----:B--2---:R-:W-:-:S05]  /*1540*/  IADD3 R4, P3, R6, UR10, RZ ;  /* 0x0000000a06047c10 */ /* 0x004fca000ff7e0ff */
[----:B------:R-:W-:-:S05]  /*1550*/  IMAD.X R5, RZ, RZ, UR11, P3 ;  /* 0x0000000bff057e24 */ /* 0x000fca00098e06ff */
[----:B-1----:R1:W2:Y:S01]  /*1560*/  ATOMG.E.EXCH.STRONG.GPU PT, RZ, [R4], R3 ;  /* 0x0000000304ff73a8 */ /* 0x0022a200041ee100 */
[----:B------:R-:W-:-:S04]  /*1570*/  DEPBAR {5,4,3,2,1,0} ;  /* 0x0000003f0000791a */ /* 0x000fc80000000000 */
[----:B------:R1:W-:Y:S01]  /*1580*/  UTMACCTL.IV [UR10] ;  /* 0x000000000a0079b9 */ /* 0x0003e20008000000 */
[----:B------:R-:W-:Y:S01]  /*1590*/  NOP ;  /* 0x0000000000007918 */ /* 0x000fe20000000000 */
.L_x_45:
[----:B------:R-:W-:Y:S05]  /*15a0*/  @P0 BRA `(.L_x_46) ;  /* 0x00000000000c0947 */ /* 0x000fea0003800000 */
[----:B------:R0:W-:Y:S01]  /*15b0*/  UTMACMDFLUSH ;  /* 0x00000000000079b7 */ /* 0x0001e20000000000 */
[----:B------:R-:W-:Y:S05]  /*15c0*/  @P0 BRA `(.L_x_46) ;  /* 0x0000000000040947 */ /* 0x000fea0003800000 */
[----:B------:R-:W-:-:S04]  /*15d0*/  DEPBAR.LE SB0, 0x0 ;  /* 0x000080000000791a */ /* 0x000fc80000000000 */
.L_x_46:
[----:B------:R-:W-:Y:S05]  /*15e0*/  WARPSYNC.ALL ;  /* 0x0000000000007948 */ /* 0x000fea0003800000 */
[----:B--2---:R-:W-:Y:S01]  /*15f0*/  BAR.SYNC.DEFER_BLOCKING 0x0 ;  /* 0x0000000000007b1d */ /* 0x004fe20000010000 */
[----:B------:R-:W-:Y:S01]  /*1600*/  USHF.L.U32 UR19, UR5, 0x8, URZ ;  /* 0x0000000805137899 */ /* 0x000fe2000800063f */
[----:B------:R-:W-:Y:S01]  /*1610*/  IMAD.MOV.U32 R33, RZ, RZ, RZ ;  /* 0x000000ffff217224 */ /* 0x000fe200078e00ff */
[----:B------:R-:W-:Y:S02]  /*1620*/  CS2R R34, SRZ ;  /* 0x0000000000227805 */ /* 0x000fe4000001ff00 */
[----:B------:R-:W-:-:S02]  /*1630*/  CS2R R36, SRZ ;  /* 0x0000000000247805 */ /* 0x000fc4000001ff00 */
[----:B------:R-:W-:Y:S01]  /*1640*/  CS2R R38, SRZ ;  /* 0x0000000000267805 */ /* 0x000fe2000001ff00 */
[----:B------:R-:W-:Y:S01]  /*1650*/  VOTEU.ALL UP0, P2 ;  /* 0x00000000003f7886 */ /* 0x000fe20001000000 */
[----:B------:R-:W-:Y:S01]  /*1660*/  UMOV UR12, 0x1 ;  /* 0x00000001000c7882 */ /* 0x000fe20000000000 */
[----:B------:R-:W-:Y:S01]  /*1670*/  VOTEU.ALL UP1, P2 ;  /* 0x00000000003f7886 */ /* 0x000fe20001020000 */
[----:B------:R-:W-:Y:S01]  /*1680*/  VOTEU.ALL UP2, P2 ;  /* 0x00000000003f7886 */ /* 0x000fe20001040000 */
[----:B------:R-:W-:Y:S01]  /*1690*/  CS2R R40, SRZ ;  /* 0x0000000000287805 */ /* 0x000fe2000001ff00 */
[----:B------:R-:W-:-:S04]  /*16a0*/  @!UP0 UIADD3 UR14, -UR12, 0x100000, URZ ;  /* 0x001000000c0e8890 */ /* 0x000fc8000fffe13f */
[----:B------:R-:W-:Y:S02]  /*16b0*/  @!UP0 USHF.L.U32 UR15, UR14, 0xb, URZ ;  /* 0x0000000b0e0f8899 */ /* 0x000fe4000800063f */
[----:B------:R-:W-:Y:S01]  /*16c0*/  @!UP0 USHF.L.U32 UR14, UR14, 0x1, URZ ;  /* 0x000000010e0e8899 */ /* 0x000fe2000800063f */
        /* <DEDUP_REMOVED lines=9> */
[----:B------:R-:W-:Y:S01]  /*1760*/  VOTEU.ALL UP0, P2 ;  /* 0x00000000003f7886 */ /* 0x000fe20001000000 */
[----:B------:R-:W-:Y:S02]  /*1770*/  CS2R R48, SRZ ;  /* 0x0000000000307805 */ /* 0x000fe4000001ff00 */
[----:B------:R-:W-:Y:S02]  /*1780*/  CS2R R50, SRZ ;  /* 0x0000000000327805 */ /* 0x000fe4000001ff00 */
[----:B------:R-:W-:Y:S02]  /*1790*/  CS2R R52, SRZ ;  /* 0x0000000000347805 */ /* 0x000fe4000001ff00 */
[----:B------:R-:W-:Y:S01]  /*17a0*/  CS2R R54, SRZ ;  /* 0x0000000000367805 */ /* 0x000fe2000001ff00 */
[----:B------:R-:W2:Y:S02]  /*17b0*/  FENCE.VIEW.ASYNC.S ;  /* 0x00000000000073c6 */ /* 0x000ea40000000000 */
[----:B--2---:R2:W4:Y:S02]  /*17c0*/  @!UP0 SYNCS.EXCH.64 URZ, [UR28+0x1e000], UR14 ;  /* 0x01e0000e1c3f85b2 */ /* 0x0045240008000100 */
[----:B----4-:R-:W-:Y:S01]  /*17d0*/  BAR.SYNC.DEFER_BLOCKING 0x0 ;  /* 0x0000000000007b1d */ /* 0x010fe20000010000 */
[----:B--2---:R-:W-:-:S05]  /*17e0*/  USHF.L.U32 UR15, UR4, 0x6, URZ ;  /* 0x00000006040f7899 */ /* 0x004fca000800063f */
[----:B------:R2:W4:Y:S02]  /*17f0*/  @!UP1 SYNCS.EXCH.64 URZ, [UR28+0x1e008], UR16 ;  /* 0x01e008101c3f95b2 */ /* 0x0005240008000100 */
[----:B----4-:R-:W-:Y:S06]  /*1800*/  BAR.SYNC.DEFER_BLOCKING 0x0 ;  /* 0x0000000000007b1d */ /* 0x010fec0000010000 */
[----:B------:R2:W4:Y:S01]  /*1810*/  @!UP2 SYNCS.EXCH.64 URZ, [UR28+0x1e010], UR12 ;  /* 0x01e0100c1c3fa5b2 */ /* 0x0005220008000100 */
[----:B------:R-:W-:Y:S05]  /*1820*/  @!P1 BRA `(.L_x_47) ;  /* 0x0000000800809947 */ /* 0x000fea0003800000 */
        /* <DEDUP_REMOVED lines=63> */
[----:B------:R-:W-:Y:S01]  /*1c20*/  CS2R R54, SRZ ;  /* 0x0000000000367805 */ /* 0x000fe2000001ff00 */
[----:B------:R-:W-:Y:S01]  /*1c30*/  UMOV UR29, URZ ;  /* 0x0000003f001d7c82 */ /* 0x000fe20008000000 */
[----:B------:R-:W-:-:S05]  /*1c40*/  UMOV UR18, URZ ;  /* 0x0000003f00127c82 */ /* 0x000fca0008000000 */
.L_x_49:
[----:B----4-:R-:W-:Y:S01]  /*1c50*/  BAR.SYNC.DEFER_BLOCKING 0x0 ;  /* 0x0000000000007b1d */ /* 0x010fe20000010000 */
[----:B------:R-:W-:Y:S01]  /*1c60*/  ULEA UR30, UR29, UR28, 0x3 ;  /* 0x0000001c1d1e7291 */ /* 0x000fe2000f8e183f */
[----:B-1----:R-:W-:Y:S01]  /*1c70*/  @!P2 IMAD.MOV.U32 R4, RZ, RZ, 0xa000 ;  /* 0x0000a000ff04a424 */ /* 0x002fe200078e00ff */
[----:B------:R-:W-:Y:S01]  /*1c80*/  ELECT P0, URZ, PT ;  /* 0x00000000003f782f */ /* 0x000fe20003800000 */
[----:B------:R-:W-:Y:S01]  /*1c90*/  IMAD.U32 R3, RZ, RZ, UR31 ;  /* 0x0000001fff037e24 */ /* 0x000fe2000f8e00ff */
[----:B--2---:R-:W-:Y:S02]  /*1ca0*/  ULEA UR16, UR29, UR28, 0xf ;  /* 0x0000001c1d107291 */ /* 0x004fe4000f8e783f */
[C---:B------:R-:W-:Y:S02]  /*1cb0*/  ISETP.LT.U32.AND P0, PT, R2.reuse, 0x20, P0 ;  /* 0x000000200200780c */ /* 0x040fe40000701070 */
[----:B------:R-:W-:Y:S02]  /*1cc0*/  ELECT P1, URZ, PT ;  /* 0x00000000003f782f */ /* 0x000fe40003820000 */
[----:B------:R-:W-:Y:S01]  /*1cd0*/  SHF.L.U32 R3, R3, 0x1f, RZ ;  /* 0x0000001f03037819 */ /* 0x000fe200000006ff */
[----:B------:R-:W-:Y:S01]  /*1ce0*/  ULEA UR12, UR29, UR28, 0xd ;  /* 0x0000001c1d0c7291 */ /* 0x000fe2000f8e683f */
[----:B------:R-:W-:Y:S01]  /*1cf0*/  ISETP.LT.U32.AND P1, PT, R2, 0x20, P1 ;  /* 0x000000200200780c */ /* 0x000fe20000f21070 */
[----:B------:R-:W-:-:S02]  /*1d00*/  UMOV UR14, UR18 ;  /* 0x00000012000e7c82 */ /* 0x000fc40008000000 */
[----:B------:R-:W-:Y:S02]  /*1d10*/  UIADD3 UR12, UR12, 0x18000, URZ ;  /* 0x000180000c0c7890 */ /* 0x000fe4000fffe03f */
[----:B------:R-:W-:Y:S02]  /*1d20*/  USHF.R.U32.HI UR24, URZ, 0x4, UR16 ;  /* 0x000000043f187899 */ /* 0x000fe40008011610 */
[----:B------:R-:W-:Y:S01]  /*1d30*/  USHF.R.U32.HI UR26, URZ, 0x4, UR12 ;  /* 0x000000043f1a7899 */ /* 0x000fe2000801160c */
[----:B------:R-:W-:Y:S01]  /*1d40*/  VOTEU.ANY UP0, P0 ;  /* 0x00000000003f7886 */ /* 0x000fe20000000100 */
[----:B------:R-:W-:Y:S01]  /*1d50*/  VOTEU.ANY UP2, P0 ;  /* 0x00000000003f7886 */ /* 0x000fe20000040100 */
[----:B------:R-:W-:Y:S01]  /*1d60*/  USGXT.U32 UR24, UR24, 0xe ;  /* 0x0000000e1818789a */ /* 0x000fe20008000000 */
[----:B------:R1:W-:Y:S01]  /*1d70*/  @!P2 SYNCS.ARRIVE.TRANS64 RZ, [UR30+0x1e000], R4 ;  /* 0x01e00004ffffa9a7 */ /* 0x0003e2000800001e */
[----:B------:R2:W-:Y:S06]  /*1d80*/  MEMBAR.ALL.CTA ;  /* 0x0000000000007992 */ /* 0x0005ec0000008000 */
[----:B--2---:R-:W2:Y:S01]  /*1d90*/  FENCE.VIEW.ASYNC.S ;  /* 0x00000000000073c6 */ /* 0x004ea20000000000 */
[----:B------:R-:W-:Y:S01]  /*1da0*/  @UP0 UIADD3 UR17, UR30, 0x1e000, URZ ;  /* 0x0001e0001e110890 */ /* 0x000fe2000fffe03f */
[----:B------:R-:W-:Y:S01]  /*1db0*/  @UP0 UMOV UR20, UR6 ;  /* 0x0000000600140c82 */ /* 0x000fe20008000000 */
[----:B------:R-:W-:Y:S01]  /*1dc0*/  @UP0 UMOV UR21, UR7 ;  /* 0x0000000700150c82 */ /* 0x000fe20008000000 */
[----:B--2---:R-:W-:Y:S01]  /*1dd0*/  VOTEU.ANY UP1, P1 ;  /* 0x00000000003f7886 */ /* 0x004fe20000820100 */
[----:B------:R-:W-:Y:S01]  /*1de0*/  VOTEU.ANY UP3, P1 ;  /* 0x00000000003f7886 */ /* 0x000fe20000860100 */
[----:B------:R-:W-:Y:S01]  /*1df0*/  USGXT.U32 UR26, UR26, 0xe ;  /* 0x0000000e1a1a789a */ /* 0x000fe20008000000 */
[----:B------:R-:W-:-:S02]  /*1e00*/  UMOV UR25, 0x40000040 ;  /* 0x4000004000197882 */ /* 0x000fc40000000000 */
[----:B------:R-:W-:Y:S01]  /*1e10*/  @UP1 UIADD3 UR13, UR30, 0x1e000, URZ ;  /* 0x0001e0001e0d1890 */ /* 0x000fe2000fffe03f */
[----:B------:R-:W-:Y:S01]  /*1e20*/  @UP1 UMOV UR22, UR8 ;  /* 0x0000000800161c82 */ /* 0x000fe20008000000 */
[----:B------:R-:W-:Y:S01]  /*1e30*/  @UP1 UMOV UR23, UR9 ;  /* 0x0000000900171c82 */ /* 0x000fe20008000000 */
[----:B------:R-:W-:Y:S01]  /*1e40*/  UMOV UR27, 0x40000040 ;  /* 0x40000040001b7882 */ /* 0x000fe20000000000 */
[----:B------:R-:W-:Y:S06]  /*1e50*/  BAR.SYNC.DEFER_BLOCKING 0x0 ;  /* 0x0000000000007b1d */ /* 0x000fec0000010000 */
[----:B------:R1:W-:Y:S02]  /*1e60*/  @UP2 UTMALDG.2D [UR16], [UR20] ;  /* 0x00000010140025b4 */ /* 0x0003e40008008000 */
[----:B------:R-:W-:Y:S06]  /*1e70*/  BAR.SYNC.DEFER_BLOCKING 0x0 ;  /* 0x0000000000007b1d */ /* 0x000fec0000010000 */
[----:B------:R1:W-:Y:S02]  /*1e80*/  @UP3 UTMALDG.2D [UR12], [UR22] ;  /* 0x0000000c160035b4 */ /* 0x0003e40008008000 */
[----:B------:R-:W-:Y:S06]  /*1e90*/  BAR.SYNC.DEFER_BLOCKING 0x0 ;  /* 0x0000000000007b1d */ /* 0x000fec0000010000 */
[----:B------:R-:W2:Y:S02]  /*1ea0*/  SYNCS.PHASECHK.TRANS64.TRYWAIT P0, [UR30+0x1e000], R3 ;  /* 0x01e00003ff0075a7 */ /* 0x000ea4000800015e */
[----:B-12---:R-:W-:Y:S05]  /*1eb0*/  @!P0 BRA `(.L_x_48) ;  /* 0x0000000800b08947 */ /* 0x006fea0003800000 */
.L_x_50:
[----:B------:R-:W-:Y:S02]  /*1ec0*/  WARPGROUP.DEPBAR.LE gsb0, 0x0 ;  /* 0x00008000000079c5 */ /* 0x000fe40000010000 */
[----:B------:R-:W-:Y:S01]  /*1ed0*/  WARPGROUP.ARRIVE ;  /* 0x00000000000079c5 */ /* 0x000fe20000000000 */
[----:B------:R-:W-:Y:S01]  /*1ee0*/  UIADD3 UR32, UP0, UR24, 0x2, URZ ;  /* 0x0000000218207890 */ /* 0x000fe2000ff1e03f */
[----:B------:R-:W1:Y:S01]  /*1ef0*/  LDC R3, c[0x0][0x230] ;  /* 0x00008c00ff037b82 */ /* 0x000e620000000800 */
[----:B------:R-:W-:Y:S01]  /*1f00*/  UIADD3 UR34, UP1, UR26, 0x2, URZ ;  /* 0x000000021a227890 */ /* 0x000fe2000ff3e03f */
[----:B------:R-:W-:Y:S02]  /*1f10*/  UMOV UR12, URZ ;  /* 0x0000003f000c7c82 */ /* 0x000fe40008000000 */
[----:B------:R-:W-:Y:S01]  /*1f20*/  HGMMA.64x64x16.F32 R120, gdesc[UR24], R120 ;  /* 0x00e00000187879f0 */ /* 0x000fe20008700878 */
[----:B------:R-:W-:Y:S01]  /*1f30*/  UMOV UR13, URZ ;  /* 0x0000003f000d7c82 */ /* 0x000fe20008000000 */
[----:B------:R-:W-:-:S02]  /*1f40*/  UIADD3.X UR33, UR12, 0x40000040, URZ, UP0, !UPT ;  /* 0x400000400c217890 */ /* 0x000fc400087fe43f */
[----:B------:R-:W-:Y:S02]  /*1f50*/  UIADD3.X UR35, UR13, 0x40000040, URZ, UP1, !UPT ;  /* 0x400000400d237890 */ /* 0x000fe40008ffe43f */
[----:B------:R-:W-:Y:S02]  /*1f60*/  UIADD3.64 UR20, UR32, 0x2, URZ ;  /* 0x0000000220147897 */ /* 0x000fe4000fffe03f */
[----:B------:R-:W-:Y:S02]  /*1f70*/  UIADD3.64 UR22, UR34, 0x2, URZ ;  /* 0x0000000222167897 */ /* 0x000fe4000fffe03f */
[----:B------:R-:W-:Y:S02]  /*1f80*/  UIADD3.64 UR36, UR32, 0x4, URZ ;  /* 0x0000000420247897 */ /* 0x000fe4000fffe03f */
[----:B------:R-:W-:Y:S02]  /*1f90*/  UIADD3.64 UR38, UR34, 0x4, URZ ;  /* 0x0000000422267897 */ /* 0x000fe4000fffe03f */
[----:B------:R-:W-:-:S02]  /*1fa0*/  UIADD3.64 UR24, UR32, 0x1fe, URZ ;  /* 0x000001fe20187897 */ /* 0x000fc4000fffe03f */
[----:B------:R-:W-:Y:S01]  /*1fb0*/  UIADD3.64 UR40, UR32, 0x200, URZ ;  /* 0x0000020020287897 */ /* 0x000fe2000fffe03f */
[----:B------:R-:W-:Y:S01]  /*1fc0*/  UMOV UR42, UR34 ;  /* 0x00000022002a7c82 */ /* 0x000fe20008000000 */
[----:B------:R-:W-:Y:S01]  /*1fd0*/  UMOV UR43, UR35 ;  /* 0x00000023002b7c82 */ /* 0x000fe20008000000 */
[----:B------:R-:W-:Y:S02]  /*1fe0*/  UIADD3 UR18, UR18, 0x40, URZ ;  /* 0x0000004012127890 */ /* 0x000fe4000fffe03f */
[----:B------:R-:W-:-:S04]  /*1ff0*/  UIADD3 UR29, UR29, 0x1, URZ ;  /* 0x000000011d1d7890 */ /* 0x000fc8000fffe03f */
[----:B-1----:R-:W-:Y:S01]  /*2000*/  ISETP.LE.AND P0, PT, R3, UR18, PT ;  /* 0x0000001203007c0c */ /* 0x002fe2000bf03270 */
[----:B------:R-:W-:-:S04]  /*2010*/  UISETP.NE.U32.AND UP0, UPT, UR29, 0x3, UPT ;  /* 0x000000031d00788c */ /* 0x000fc8000bf05070 */
[----:B------:R-:W-:Y:S02]  /*2020*/  USEL UR12, URZ, 0x1, UP0 ;  /* 0x000000013f0c7887 */ /* 0x000fe40008000000 */
[----:B------:R-:W-:Y:S02]  /*2030*/  USEL UR29, UR29, URZ, UP0 ;  /* 0x0000003f1d1d7287 */ /* 0x000fe40008000000 */
[----:B------:R-:W-:Y:S01]  /*2040*/  ULOP3.LUT UR31, UR31, UR12, URZ, 0x3c, !UPT ;  /* 0x0000000c1f1f7292 */ /* 0x000fe2000f8e3c3f */
[----:B------:R-:W-:Y:S04]  /*2050*/  HGMMA.64x64x16.F32 R120, gdesc[UR32], R120 ;  /* 0x00e00000207879f0 */ /* 0x000fe80008700878 */
[----:B------:R-:W-:Y:S01]  /*2060*/  HGMMA.64x64x16.F32 R120, gdesc[UR20], R120 ;  /* 0x00e00000147879f0 */ /* 0x000fe20008700878 */
[----:B------:R-:W-:-:S03]  /*2070*/  UIADD3.64 UR20, UR32, 0x202, URZ ;  /* 0x0000020220147897 */ /* 0x000fc6000fffe03f */
[----:B------:R-:W-:Y:S01]  /*2080*/  HGMMA.64x64x16.F32 R120, gdesc[UR36], R120 ;  /* 0x00e00000247879f0 */ /* 0x000fe20008700878 */
[----:B------:R-:W-:-:S03]  /*2090*/  UIADD3.64 UR36, UR32, 0x204, URZ ;  /* 0x0000020420247897 */ /* 0x000fc6000fffe03f */
[----:B------:R-:W-:Y:S01]  /*20a0*/  HGMMA.64x64x16.F32 R88, gdesc[UR24], R88 ;  /* 0x00e00000185879f0 */ /* 0x000fe20008700858 */
[----:B------:R-:W-:-:S03]  /*20b0*/  UIADD3.64 UR24, UR32, 0x3fe, URZ ;  /* 0x000003fe20187897 */ /* 0x000fc6000fffe03f */
[----:B------:R-:W-:Y:S01]  /*20c0*/  HGMMA.64x64x16.F32 R88, gdesc[UR40], R88 ;  /* 0x00e00000285879f0 */ /* 0x000fe20008700858 */
[----:B------:R-:W-:Y:S01]  /*20d0*/  UIADD3.64 UR40, UR32, 0x400, URZ ;  /* 0x0000040020287897 */ /* 0x000fe2000fffe03f */
[----:B------:R-:W-:Y:S01]  /*20e0*/  UMOV UR42, UR34 ;  /* 0x00000022002a7c82 */ /* 0x000fe20008000000 */
[----:B------:R-:W-:Y:S01]  /*20f0*/  UMOV UR43, UR35 ;  /* 0x00000023002b7c82 */ /* 0x000fe20008000000 */
[----:B------:R-:W-:Y:S01]  /*2100*/  HGMMA.64x64x16.F32 R88, gdesc[UR20], R88 ;  /* 0x00e00000145879f0 */ /* 0x000fe20008700858 */
[----:B------:R-:W-:-:S03]  /*2110*/  UIADD3.64 UR20, UR32, 0x402, URZ ;  /* 0x0000040220147897 */ /* 0x000fc6000fffe03f */
[----:B------:R-:W-:Y:S01]  /*2120*/  HGMMA.64x64x16.F32 R88, gdesc[UR36], R88 ;  /* 0x00e00000245879f0 */ /* 0x000fe20008700858 */
[----:B------:R-:W-:-:S03]  /*2130*/  UIADD3.64 UR36, UR32, 0x404, URZ ;  /* 0x0000040420247897 */ /* 0x000fc6000fffe03f */
[----:B------:R-:W-:Y:S01]  /*2140*/  HGMMA.64x64x16.F32 R56, gdesc[UR24], R56 ;  /* 0x00e00000183879f0 */ /* 0x000fe20008700838 */
[----:B------:R-:W-:-:S03]  /*2150*/  UIADD3.64 UR24, UR32, 0x5fe, URZ ;  /* 0x000005fe20187897 */ /* 0x000fc6000fffe03f */
[----:B------:R-:W-:Y:S04]  /*2160*/  HGMMA.64x64x16.F32 R56, gdesc[UR40], R56 ;  /* 0x00e00000283879f0 */ /* 0x000fe80008700838 */
[----:B------:R-:W-:Y:S01]  /*2170*/  HGMMA.64x64x16.F32 R56, gdesc[UR20], R56 ;  /* 0x00e00000143879f0 */ /* 0x000fe20008700838 */
[----:B------:R-:W-:-:S03]  /*2180*/  UIADD3.64 UR20, UR32, 0x602, URZ ;  /* 0x0000060220147897 */ /* 0x000fc6000fffe03f */
[----:B------:R-:W-:Y:S01]  /*2190*/  HGMMA.64x64x16.F32 R56, gdesc[UR36], R56 ;  /* 0x00e00000243879f0 */ /* 0x000fe20008700838 */
[----:B------:R-:W-:-:S03]  /*21a0*/  UIADD3.64 UR36, UR32, 0x604, URZ ;  /* 0x0000060420247897 */ /* 0x000fc6000fffe03f */
[----:B------:R-:W-:Y:S01]  /*21b0*/  HGMMA.64x64x16.F32 R24, gdesc[UR24], R24 ;  /* 0x00e00000181879f0 */ /* 0x000fe20008700818 */
[----:B------:R-:W-:Y:S01]  /*21c0*/  UIADD3.64 UR24, UR32, 0x600, URZ ;  /* 0x0000060020187897 */ /* 0x000fe2000fffe03f */
[----:B------:R-:W-:Y:S01]  /*21d0*/  UMOV UR26, UR34 ;  /* 0x00000022001a7c82 */ /* 0x000fe20008000000 */
[----:B------:R-:W-:-:S07]  /*21e0*/  UMOV UR27, UR35 ;  /* 0x00000023001b7c82 */ /* 0x000fce0008000000 */
[----:B------:R-:W-:Y:S04]  /*21f0*/  HGMMA.64x64x16.F32 R24, gdesc[UR24], R24 ;  /* 0x00e00000181879f0 */ /* 0x000fe80008700818 */
[----:B------:R-:W-:Y:S04]  /*2200*/  HGMMA.64x64x16.F32 R24, gdesc[UR20], R24 ;  /* 0x00e00000141879f0 */ /* 0x000fe80008700818 */
[----:B------:R-:W-:Y:S01]  /*2210*/  HGMMA.64x64x16.F32 R24, gdesc[UR36], R24, gsb0 ;  /* 0x00e00000241879f0 */ /* 0x000fe20008000818 */
[----:B------:R-:W-:Y:S05]  /*2220*/  @!P0 BRA `(.L_x_49) ;  /* 0xfffffff800888947 */ /* 0x000fea000383ffff */
.L_x_47:
[----:B------:R-:W-:Y:S02]  /*2230*/  WARPGROUP.DEPBAR.LE gsb0, 0x0 ;  /* 0x00008000000079c5 */ /* 0x000fe40000010000 */
[----:B----4-:R-:W-:Y:S01]  /*2240*/  BAR.SYNC.DEFER_BLOCKING 0x0 ;  /* 0x0000000000007b1d */ /* 0x010fe20000010000 */
[C---:B-1----:R-:W-:Y:S01]  /*2250*/  IMAD.SHL.U32 R3, R0.reuse, 0x80, RZ ;  /* 0x0000008000037824 */ /* 0x042fe200078e00ff */
[----:B------:R-:W-:Y:S01]  /*2260*/  ELECT P0, URZ, PT ;  /* 0x00000000003f782f */ /* 0x000fe20003800000 */
[----:B------:R-:W-:Y:S01]  /*2270*/  IMAD.SHL.U32 R4, R0, 0x10, RZ ;  /* 0x0000001000047824 */ /* 0x000fe200078e00ff */
[----:B------:R-:W-:Y:S02]  /*2280*/  F2FP.F16.F32.PACK_AB R120, R121, R120 ;  /* 0x000000787978723e */ /* 0x000fe400000000ff */
[----:B------:R-:W-:Y:S01]  /*2290*/  LOP3.LUT R3, R3, 0x780, RZ, 0xc0, !PT ;  /* 0x0000078003037812 */ /* 0x000fe200078ec0ff */
[----:B------:R-:W-:Y:S01]  /*22a0*/  UMOV UR29, UR15 ;  /* 0x0000000f001d7c82 */ /* 0x000fe20008000000 */
[----:B------:R-:W-:Y:S01]  /*22b0*/  F2FP.F16.F32.PACK_AB R121, R123, R122 ;  /* 0x0000007a7b79723e */ /* 0x000fe200000000ff */
[----:B------:R-:W-:Y:S01]  /*22c0*/  UMOV UR30, UR19 ;  /* 0x00000013001e7c82 */ /* 0x000fe20008000000 */
[----:B------:R-:W-:-:S02]  /*22d0*/  LOP3.LUT R3, R3, 0x70, R4, 0xf8, !PT ;  /* 0x0000007003037812 */ /* 0x000fc400078ef804 */
[----:B------:R-:W-:Y:S02]  /*22e0*/  F2FP.F16.F32.PACK_AB R88, R89, R88 ;  /* 0x000000585958723e */ /* 0x000fe400000000ff */
[----:B------:R-:W-:Y:S01]  /*22f0*/  LOP3.LUT R3, R3, 0x10, R0, 0x78, !PT ;  /* 0x0000001003037812 */ /* 0x000fe200078e7800 */
[----:B------:R-:W-:Y:S01]  /*2300*/  IMAD.SHL.U32 R0, R0, 0x40, RZ ;  /* 0x0000004000007824 */ /* 0x000fe200078e00ff */
[----:B------:R-:W-:Y:S02]  /*2310*/  ISETP.LT.U32.AND P0, PT, R2, 0x20, P0 ;  /* 0x000000200200780c */ /* 0x000fe40000701070 */
[----:B------:R-:W-:Y:S02]  /*2320*/  F2FP.F16.F32.PACK_AB R122, R125, R124 ;  /* 0x0000007c7d7a723e */ /* 0x000fe400000000ff */
[----:B------:R-:W-:Y:S02]  /*2330*/  LOP3.LUT R0, R3, 0x1800, R0, 0xf8, !PT ;  /* 0x0000180003007812 */ /* 0x000fe400078ef800 */
[----:B------:R-:W-:Y:S01]  /*2340*/  F2FP.F16.F32.PACK_AB R123, R127, R126 ;  /* 0x0000007e7f7b723e */ /* 0x000fe200000000ff */
[----:B------:R-:W1:Y:S02]  /*2350*/  @!P2 SYNCS.CCTL.IV [UR28+0x1e000] ;  /* 0x01e00000ff00a9b1 */ /* 0x000e64000800001c */
[----:B-1----:R-:W-:Y:S01]  /*2360*/  BAR.SYNC.DEFER_BLOCKING 0x0 ;  /* 0x0000000000007b1d */ /* 0x002fe20000010000 */
[C---:B------:R-:W-:Y:S01]  /*2370*/  LOP3.LUT R3, R0.reuse, 0x20, RZ, 0x3c, !PT ;  /* 0x0000002000037812 */ /* 0x040fe200078e3cff */
[----:B------:R-:W-:Y:S01]  /*2380*/  VIADD R2, R0, UR28 ;  /* 0x0000001c00027c36 */ /* 0x000fe20008000000 */
[----:B------:R-:W-:-:S02]  /*2390*/  F2FP.F16.F32.PACK_AB R89, R91, R90 ;  /* 0x0000005a5b59723e */ /* 0x000fc400000000ff */
[----:B------:R-:W-:Y:S01]  /*23a0*/  F2FP.F16.F32.PACK_AB R56, R57, R56 ;  /* 0x000000383938723e */ /* 0x000fe200000000ff */
[----:B------:R-:W-:Y:S01]  /*23b0*/  VIADD R3, R3, UR28 ;  /* 0x0000001c03037c36 */ /* 0x000fe20008000000 */
[----:B------:R-:W-:Y:S01]  /*23c0*/  F2FP.F16.F32.PACK_AB R90, R93, R92 ;  /* 0x0000005c5d5a723e */ /* 0x000fe200000000ff */
[----:B------:R-:W-:Y:S01]  /*23d0*/  VOTEU.ANY UP0, P0 ;  /* 0x00000000003f7886 */ /* 0x000fe20000000100 */
[----:B------:R-:W-:Y:S01]  /*23e0*/  F2FP.F16.F32.PACK_AB R91, R95, R94 ;  /* 0x0000005e5f5b723e */ /* 0x000fe200000000ff */
[----:B------:R-:W-:Y:S01]  /*23f0*/  VOTEU.ANY UP1, P0 ;  /* 0x00000000003f7886 */ /* 0x000fe20000020100 */
[----:B------:R-:W-:Y:S02]  /*2400*/  F2FP.F16.F32.PACK_AB R57, R59, R58 ;  /* 0x0000003a3b39723e */ /* 0x000fe400000000ff */
[----:B------:R-:W-:Y:S01]  /*2410*/  F2FP.F16.F32.PACK_AB R24, R25, R24 ;  /* 0x000000181918723e */ /* 0x000fe200000000ff */
[----:B--2---:R-:W-:Y:S01]  /*2420*/  @UP0 UMOV UR12, UR10 ;  /* 0x0000000a000c0c82 */ /* 0x004fe20008000000 */
[----:B------:R-:W-:Y:S01]  /*2430*/  F2FP.F16.F32.PACK_AB R128, R129, R128 ;  /* 0x000000808180723e */ /* 0x000fe200000000ff */
[----:B------:R-:W-:Y:S01]  /*2440*/  @UP0 UMOV UR13, UR11 ;  /* 0x0000000b000d0c82 */ /* 0x000fe20008000000 */
[----:B------:R-:W-:-:S02]  /*2450*/  F2FP.F16.F32.PACK_AB R58, R61, R60 ;  /* 0x0000003c3d3a723e */ /* 0x000fc400000000ff */
[----:B------:R-:W-:Y:S02]  /*2460*/  F2FP.F16.F32.PACK_AB R59, R63, R62 ;  /* 0x0000003e3f3b723e */ /* 0x000fe400000000ff */
[----:B------:R-:W-:Y:S02]  /*2470*/  F2FP.F16.F32.PACK_AB R25, R27, R26 ;  /* 0x0000001a1b19723e */ /* 0x000fe400000000ff */
[----:B------:R-:W-:Y:S01]  /*2480*/  F2FP.F16.F32.PACK_AB R129, R131, R130 ;  /* 0x000000828381723e */ /* 0x000fe200000000ff */
[----:B------:R-:W1:Y:S02]  /*2490*/  @!P2 SYNCS.CCTL.IV [UR28+0x1e008] ;  /* 0x01e00800ff00a9b1 */ /* 0x000e64000800001c */
[----:B-1----:R-:W-:Y:S01]  /*24a0*/  BAR.SYNC.DEFER_BLOCKING 0x0 ;  /* 0x0000000000007b1d */ /* 0x002fe20000010000 */
[----:B------:R-:W-:Y:S02]  /*24b0*/  F2FP.F16.F32.PACK_AB R96, R97, R96 ;  /* 0x000000606160723e */ /* 0x000fe400000000ff */
[----:B------:R-:W-:-:S02]  /*24c0*/  F2FP.F16.F32.PACK_AB R26, R29, R28 ;  /* 0x0000001c1d1a723e */ /* 0x000fc400000000ff */
[----:B------:R-:W-:Y:S02]  /*24d0*/  F2FP.F16.F32.PACK_AB R27, R31, R30 ;  /* 0x0000001e1f1b723e */ /* 0x000fe400000000ff */
[----:B------:R-:W-:Y:S02]  /*24e0*/  LOP3.LUT R4, R0, 0x40, RZ, 0x3c, !PT ;  /* 0x0000004000047812 */ /* 0x000fe400078e3cff */
[----:B------:R-:W-:Y:S02]  /*24f0*/  F2FP.F16.F32.PACK_AB R130, R133, R132 ;  /* 0x000000848582723e */ /* 0x000fe400000000ff */
[----:B------:R-:W-:Y:S01]  /*2500*/  F2FP.F16.F32.PACK_AB R131, R135, R134 ;  /* 0x000000868783723e */ /* 0x000fe200000000ff */
[----:B------:R-:W-:Y:S01]  /*2510*/  VIADD R4, R4, UR28 ;  /* 0x0000001c04047c36 */ /* 0x000fe20008000000 */
[----:B------:R-:W-:Y:S02]  /*2520*/  F2FP.F16.F32.PACK_AB R97, R99, R98 ;  /* 0x000000626361723e */ /* 0x000fe400000000ff */
[----:B------:R-:W-:-:S02]  /*2530*/  F2FP.F16.F32.PACK_AB R64, R65, R64 ;  /* 0x000000404140723e */ /* 0x000fc400000000ff */
[----:B------:R-:W-:Y:S02]  /*2540*/  F2FP.F16.F32.PACK_AB R98, R101, R100 ;  /* 0x000000646562723e */ /* 0x000fe400000000ff */
[----:B------:R-:W-:Y:S02]  /*2550*/  F2FP.F16.F32.PACK_AB R99, R103, R102 ;  /* 0x000000666763723e */ /* 0x000fe400000000ff */
[----:B------:R-:W-:Y:S02]  /*2560*/  F2FP.F16.F32.PACK_AB R65, R67, R66 ;  /* 0x000000424341723e */ /* 0x000fe400000000ff */
[----:B------:R-:W-:Y:S01]  /*2570*/  F2FP.F16.F32.PACK_AB R32, R33, R32 ;  /* 0x000000202120723e */ /* 0x000fe200000000ff */
[----:B------:R-:W1:Y:S02]  /*2580*/  @!P2 SYNCS.CCTL.IV [UR28+0x1e010] ;  /* 0x01e01000ff00a9b1 */ /* 0x000e64000800001c */
[----:B-1----:R-:W-:Y:S01]  /*2590*/  STSM.16.M88.4 [R2], R120 ;  /* 0x0000007802007844 */ /* 0x002fe20000000200 */
[----:B------:R-:W-:-:S02]  /*25a0*/  F2FP.F16.F32.PACK_AB R136, R137, R136 ;  /* 0x000000888988723e */ /* 0x000fc400000000ff */
[----:B------:R-:W-:Y:S01]  /*25b0*/  F2FP.F16.F32.PACK_AB R66, R69, R68 ;  /* 0x000000444542723e */ /* 0x000fe200000000ff */
[----:B------:R-:W-:Y:S01]  /*25c0*/  STSM.16.M88.4 [R2+0x2000], R88 ;  /* 0x0020005802007844 */ /* 0x000fe20000000200 */
[----:B------:R-:W-:Y:S02]  /*25d0*/  F2FP.F16.F32.PACK_AB R67, R71, R70 ;  /* 0x000000464743723e */ /* 0x000fe400000000ff */
[----:B------:R-:W-:Y:S01]  /*25e0*/  F2FP.F16.F32.PACK_AB R33, R35, R34 ;  /* 0x000000222321723e */ /* 0x000fe200000000ff */
[----:B------:R-:W-:Y:S01]  /*25f0*/  STSM.16.M88.4 [R2+0x4000], R56 ;  /* 0x0040003802007844 */ /* 0x000fe20000000200 */
[----:B------:R-:W-:Y:S02]  /*2600*/  F2FP.F16.F32.PACK_AB R137, R139, R138 ;  /* 0x0000008a8b89723e */ /* 0x000fe400000000ff */
[----:B------:R-:W-:Y:S01]  /*2610*/  F2FP.F16.F32.PACK_AB R104, R105, R104 ;  /* 0x000000686968723e */ /* 0x000fe200000000ff */
[----:B------:R-:W-:Y:S01]  /*2620*/  STSM.16.M88.4 [R2+0x6000], R24 ;  /* 0x0060001802007844 */ /* 0x000fe20000000200 */
[----:B------:R-:W-:-:S02]  /*2630*/  F2FP.F16.F32.PACK_AB R34, R37, R36 ;  /* 0x000000242522723e */ /* 0x000fc400000000ff */
[----:B------:R-:W-:Y:S01]  /*2640*/  F2FP.F16.F32.PACK_AB R35, R39, R38 ;  /* 0x000000262723723e */ /* 0x000fe200000000ff */
[----:B------:R-:W-:Y:S01]  /*2650*/  STSM.16.M88.4 [R3], R128 ;  /* 0x0000008003007844 */ /* 0x000fe20000000200 */
[----:B------:R-:W-:Y:S02]  /*2660*/  LOP3.LUT R0, R0, 0x60, RZ, 0x3c, !PT ;  /* 0x0000006000007812 */ /* 0x000fe400078e3cff */
[----:B------:R-:W-:Y:S01]  /*2670*/  F2FP.F16.F32.PACK_AB R138, R141, R140 ;  /* 0x0000008c8d8a723e */ /* 0x000fe200000000ff */
[----:B------:R-:W-:Y:S01]  /*2680*/  STSM.16.M88.4 [R3+0x2000], R96 ;  /* 0x0020006003007844 */ /* 0x000fe20000000200 */
[----:B------:R-:W-:Y:S01]  /*2690*/  F2FP.F16.F32.PACK_AB R139, R143, R142 ;  /* 0x0000008e8f8b723e */ /* 0x000fe200000000ff */
[----:B------:R-:W-:Y:S01]  /*26a0*/  VIADD R0, R0, UR28 ;  /* 0x0000001c00007c36 */ /* 0x000fe20008000000 */
[----:B------:R-:W-:Y:S01]  /*26b0*/  F2FP.F16.F32.PACK_AB R105, R107, R106 ;  /* 0x0000006a6b69723e */ /* 0x000fe200000000ff */
[----:B------:R-:W-:Y:S01]  /*26c0*/  STSM.16.M88.4 [R3+0x4000], R64 ;  /* 0x0040004003007844 */ /* 0x000fe20000000200 */
[----:B------:R-:W-:-:S02]  /*26d0*/  F2FP.F16.F32.PACK_AB R72, R73, R72 ;  /* 0x000000484948723e */ /* 0x000fc400000000ff */
[----:B------:R-:W-:Y:S01]  /*26e0*/  F2FP.F16.F32.PACK_AB R106, R109, R108 ;  /* 0x0000006c6d6a723e */ /* 0x000fe200000000ff */
[----:B------:R-:W-:Y:S01]  /*26f0*/  STSM.16.M88.4 [R3+0x6000], R32 ;  /* 0x0060002003007844 */ /* 0x000fe20000000200 */
[----:B------:R-:W-:Y:S02]  /*2700*/  F2FP.F16.F32.PACK_AB R107, R111, R110 ;  /* 0x0000006e6f6b723e */ /* 0x000fe400000000ff */
[----:B------:R-:W-:Y:S01]  /*2710*/  F2FP.F16.F32.PACK_AB R73, R75, R74 ;  /* 0x0000004a4b49723e */ /* 0x000fe200000000ff */
[----:B------:R-:W-:Y:S01]  /*2720*/  STSM.16.M88.4 [R4], R136 ;  /* 0x0000008804007844 */ /* 0x000fe20000000200 */
[----:B------:R-:W-:Y:S02]  /*2730*/  F2FP.F16.F32.PACK_AB R40, R41, R40 ;  /* 0x000000282928723e */ /* 0x000fe400000000ff */
[----:B------:R-:W-:Y:S01]  /*2740*/  F2FP.F16.F32.PACK_AB R144, R145, R144 ;  /* 0x000000909190723e */ /* 0x000fe200000000ff */
[----:B------:R-:W-:Y:S01]  /*2750*/  STSM.16.M88.4 [R4+0x2000], R104 ;  /* 0x0020006804007844 */ /* 0x000fe20000000200 */
[----:B------:R-:W-:-:S02]  /*2760*/  F2FP.F16.F32.PACK_AB R74, R77, R76 ;  /* 0x0000004c4d4a723e */ /* 0x000fc400000000ff */
[----:B------:R-:W-:Y:S02]  /*2770*/  F2FP.F16.F32.PACK_AB R75, R79, R78 ;  /* 0x0000004e4f4b723e */ /* 0x000fe400000000ff */
[----:B------:R-:W-:Y:S02]  /*2780*/  F2FP.F16.F32.PACK_AB R41, R43, R42 ;  /* 0x0000002a2b29723e */ /* 0x000fe400000000ff */
[----:B------:R-:W-:Y:S01]  /*2790*/  F2FP.F16.F32.PACK_AB R145, R147, R146 ;  /* 0x000000929391723e */ /* 0x000fe200000000ff */
[----:B------:R-:W-:Y:S01]  /*27a0*/  STSM.16.M88.4 [R4+0x4000], R72 ;  /* 0x0040004804007844 */ /* 0x000fe20000000200 */
[----:B------:R-:W-:Y:S02]  /*27b0*/  F2FP.F16.F32.PACK_AB R112, R113, R112 ;  /* 0x000000707170723e */ /* 0x000fe400000000ff */
[----:B------:R-:W-:Y:S02]  /*27c0*/  F2FP.F16.F32.PACK_AB R42, R45, R44 ;  /* 0x0000002c2d2a723e */ /* 0x000fe400000000ff */
[----:B------:R-:W-:-:S02]  /*27d0*/  F2FP.F16.F32.PACK_AB R43, R47, R46 ;  /* 0x0000002e2f2b723e */ /* 0x000fc400000000ff */
[----:B------:R-:W-:Y:S02]  /*27e0*/  F2FP.F16.F32.PACK_AB R146, R149, R148 ;  /* 0x000000949592723e */ /* 0x000fe400000000ff */
[----:B------:R-:W-:Y:S01]  /*27f0*/  F2FP.F16.F32.PACK_AB R147, R151, R150 ;  /* 0x000000969793723e */ /* 0x000fe200000000ff */
[----:B------:R-:W-:Y:S01]  /*2800*/  STSM.16.M88.4 [R4+0x6000], R40 ;  /* 0x0060002804007844 */ /* 0x000fe20000000200 */
[----:B------:R-:W-:Y:S02]  /*2810*/  F2FP.F16.F32.PACK_AB R113, R115, R114 ;  /* 0x000000727371723e */ /* 0x000fe400000000ff */
[----:B------:R-:W-:Y:S01]  /*2820*/  F2FP.F16.F32.PACK_AB R80, R81, R80 ;  /* 0x000000505150723e */ /* 0x000fe200000000ff */
[----:B------:R-:W-:Y:S01]  /*2830*/  STSM.16.M88.4 [R0], R144 ;  /* 0x0000009000007844 */ /* 0x000fe20000000200 */
[----:B------:R-:W-:Y:S02]  /*2840*/  F2FP.F16.F32.PACK_AB R114, R117, R116 ;  /* 0x000000747572723e */ /* 0x000fe400000000ff */
[----:B------:R-:W-:-:S02]  /*2850*/  F2FP.F16.F32.PACK_AB R115, R119, R118 ;  /* 0x000000767773723e */ /* 0x000fc400000000ff */
[----:B------:R-:W-:Y:S02]  /*2860*/  F2FP.F16.F32.PACK_AB R81, R83, R82 ;  /* 0x000000525351723e */ /* 0x000fe400000000ff */
[----:B------:R-:W-:Y:S01]  /*2870*/  F2FP.F16.F32.PACK_AB R48, R49, R48 ;  /* 0x000000303130723e */ /* 0x000fe200000000ff */
[----:B------:R-:W-:Y:S01]  /*2880*/  STSM.16.M88.4 [R0+0x2000], R112 ;  /* 0x0020007000007844 */ /* 0x000fe20000000200 */
[----:B------:R-:W-:Y:S02]  /*2890*/  F2FP.F16.F32.PACK_AB R82, R85, R84 ;  /* 0x000000545552723e */ /* 0x000fe400000000ff */
[----:B------:R-:W-:Y:S02]  /*28a0*/  F2FP.F16.F32.PACK_AB R83, R87, R86 ;  /* 0x000000565753723e */ /* 0x000fe400000000ff */
[----:B------:R-:W-:Y:S02]  /*28b0*/  F2FP.F16.F32.PACK_AB R49, R51, R50 ;  /* 0x000000323331723e */ /* 0x000fe400000000ff */
[----:B------:R-:W-:Y:S01]  /*28c0*/  F2FP.F16.F32.PACK_AB R50, R53, R52 ;  /* 0x000000343532723e */ /* 0x000fe200000000ff */
[----:B------:R-:W-:Y:S01]  /*28d0*/  STSM.16.M88.4 [R0+0x4000], R80 ;  /* 0x0040005000007844 */ /* 0x000fe20000000200 */
[----:B------:R-:W-:-:S05]  /*28e0*/  F2FP.F16.F32.PACK_AB R51, R55, R54 ;  /* 0x000000363733723e */ /* 0x000fca00000000ff */
[----:B------:R-:W-:Y:S01]  /*28f0*/  STSM.16.M88.4 [R0+0x6000], R48 ;  /* 0x0060003000007844 */ /* 0x000fe20000000200 */
[----:B------:R1:W-:Y:S06]  /*2900*/  MEMBAR.ALL.CTA ;  /* 0x0000000000007992 */ /* 0x0003ec0000008000 */
[----:B-1----:R-:W1:Y:S02]  /*2910*/  FENCE.VIEW.ASYNC.S ;  /* 0x00000000000073c6 */ /* 0x002e640000000000 */
[----:B-1----:R-:W-:Y:S06]  /*2920*/  BAR.SYNC.DEFER_BLOCKING 0x0 ;  /* 0x0000000000007b1d */ /* 0x002fec0000010000 */
[----:B------:R1:W-:Y:S01]  /*2930*/  @UP1 UTMASTG.2D [UR28], [UR12] ;  /* 0x0000001c0c0013b5 */ /* 0x0003e20008008000 */
[----:B------:R0:W-:Y:S01]  /*2940*/  UTMACMDFLUSH ;  /* 0x00000000000079b7 */ /* 0x0001e20000000000 */
[----:B------:R-:W-:-:S04]  /*2950*/  DEPBAR.LE SB0, 0x0 ;  /* 0x000080000000791a */ /* 0x000fc80000000000 */
[----:B------:R-:W-:Y:S06]  /*2960*/  BAR.SYNC.DEFER_BLOCKING 0x0 ;  /* 0x0000000000007b1d */ /* 0x000fec0000010000 */
[----:B-1----:R-:W-:Y:S05]  /*2970*/  EXIT ;  /* 0x000000000000794d */ /* 0x002fea0003800000 */
.L_x_48:
[----:B------:R-:W1:Y:S02]  /*2980*/  SYNCS.PHASECHK.TRANS64.TRYWAIT P0, [UR30+0x1e000], R3 ;  /* 0x01e00003ff0075a7 */ /* 0x000e64000800015e */
[----:B-1----:R-:W-:Y:S05]  /*2990*/  @!P0 BRA `(.L_x_48) ;  /* 0xfffffffc00f88947 */ /* 0x002fea000383ffff */
[----:B------:R-:W-:Y:S05]  /*29a0*/  BRA `(.L_x_50) ;  /* 0xfffffff400447947 */ /* 0x000fea000383ffff */
.L_x_51:
[----:B------:R-:W-:-:S00]  /*29b0*/  BRA `(.L_x_51) ;  /* 0xfffffffc00fc7947 */ /* 0x000fc0000383ffff */
[----:B------:R-:W-:-:S00]  /*29c0*/  NOP ;  /* 0x0000000000007918 */ /* 0x000fc00000000000 */
        /* <DEDUP_REMOVED lines=11> */
.L_x_52:


//--------------------- .nv.shared.gluon_wgmma    --------------------------
	.section	.nv.shared.gluon_wgmma,"aw",@nobits
	.sectionflags	@""
	.align	16
	.zero		1024


//--------------------- .nv.shared.reserved.0     --------------------------
	.section	.nv.shared.reserved.0,"aw",@nobits
	.weak		__nv_reservedSMEM_offset_0_alias
	.size		__nv_reservedSMEM_offset_0_alias, 0, 0
	.other		__nv_reservedSMEM_offset_0_alias,@"STO_CUDA_RESERVED_SHARED STV_DEFAULT"
__nv_reservedSMEM_offset_0_alias:
	.zero		0


//--------------------- .nv.constant0.gluon_wgmma --------------------------
	.section	.nv.constant0.gluon_wgmma,"a",@progbits
	.sectionflags	@""
	.align	4
.nv.constant0.gluon_wgmma:
	.zero		608


//--------------------- SYMBOLS --------------------------

	.type		.nv.reservedSmem.offset0,@object
	.size		.nv.reservedSmem.offset0,0x4
